//
// Generated by NVIDIA NVVM Compiler
//
// Compiler Build ID: CL-36424714
// Cuda compilation tools, release 13.0, V13.0.88
// Based on NVVM 20.0.0
//

.version 9.0
.target sm_100
.address_size 64

	// .globl	_Z11softmax_gpuPfS_ii
// _ZZ18shared_softmax_gpuPfS_iiE4smem has been demoted

.visible .entry _Z11softmax_gpuPfS_ii(
	.param .u64 .ptr .align 1 _Z11softmax_gpuPfS_ii_param_0,
	.param .u64 .ptr .align 1 _Z11softmax_gpuPfS_ii_param_1,
	.param .u32 _Z11softmax_gpuPfS_ii_param_2,
	.param .u32 _Z11softmax_gpuPfS_ii_param_3
)
{
	.reg .pred 	%p<29>;
	.reg .b32 	%r<146>;
	.reg .b32 	%f<496>;
	.reg .b64 	%rd<37>;

	ld.param.u64 	%rd7, [_Z11softmax_gpuPfS_ii_param_0];
	ld.param.u64 	%rd8, [_Z11softmax_gpuPfS_ii_param_1];
	ld.param.u32 	%r52, [_Z11softmax_gpuPfS_ii_param_2];
	ld.param.u32 	%r51, [_Z11softmax_gpuPfS_ii_param_3];
	cvta.to.global.u64 	%rd1, %rd8;
	cvta.to.global.u64 	%rd2, %rd7;
	mov.u32 	%r53, %ctaid.x;
	mov.u32 	%r54, %ntid.x;
	mov.u32 	%r55, %tid.x;
	mad.lo.s32 	%r1, %r53, %r54, %r55;
	setp.ge.s32 	%p1, %r1, %r52;
	@%p1 bra 	$L__BB0_38;
	setp.lt.s32 	%p2, %r51, 1;
	mov.f32 	%f486, 0f00000000;
	@%p2 bra 	$L__BB0_14;
	mul.lo.s32 	%r2, %r51, %r1;
	and.b32  	%r3, %r51, 15;
	setp.lt.u32 	%p3, %r51, 16;
	mov.f32 	%f486, 0f00000000;
	mov.b32 	%r129, 0;
	@%p3 bra 	$L__BB0_5;
	and.b32  	%r129, %r51, 2147483632;
	neg.s32 	%r135, %r129;
	add.s64 	%rd3, %rd2, 32;
	mov.f32 	%f486, 0f00000000;
	mov.u32 	%r134, %r2;
$L__BB0_4:
	.pragma "nounroll";
	mul.wide.s32 	%rd9, %r134, 4;
	add.s64 	%rd10, %rd3, %rd9;
	ld.global.f32 	%f30, [%rd10+-32];
	max.f32 	%f31, %f486, %f30;
	ld.global.f32 	%f32, [%rd10+-28];
	max.f32 	%f33, %f31, %f32;
	ld.global.f32 	%f34, [%rd10+-24];
	max.f32 	%f35, %f33, %f34;
	ld.global.f32 	%f36, [%rd10+-20];
	max.f32 	%f37, %f35, %f36;
	ld.global.f32 	%f38, [%rd10+-16];
	max.f32 	%f39, %f37, %f38;
	ld.global.f32 	%f40, [%rd10+-12];
	max.f32 	%f41, %f39, %f40;
	ld.global.f32 	%f42, [%rd10+-8];
	max.f32 	%f43, %f41, %f42;
	ld.global.f32 	%f44, [%rd10+-4];
	max.f32 	%f45, %f43, %f44;
	ld.global.f32 	%f46, [%rd10];
	max.f32 	%f47, %f45, %f46;
	ld.global.f32 	%f48, [%rd10+4];
	max.f32 	%f49, %f47, %f48;
	ld.global.f32 	%f50, [%rd10+8];
	max.f32 	%f51, %f49, %f50;
	ld.global.f32 	%f52, [%rd10+12];
	max.f32 	%f53, %f51, %f52;
	ld.global.f32 	%f54, [%rd10+16];
	max.f32 	%f55, %f53, %f54;
	ld.global.f32 	%f56, [%rd10+20];
	max.f32 	%f57, %f55, %f56;
	ld.global.f32 	%f58, [%rd10+24];
	max.f32 	%f59, %f57, %f58;
	ld.global.f32 	%f60, [%rd10+28];
	max.f32 	%f486, %f59, %f60;
	add.s32 	%r135, %r135, 16;
	add.s32 	%r134, %r134, 16;
	setp.eq.s32 	%p4, %r135, 0;
	@%p4 bra 	$L__BB0_5;
	bra.uni 	$L__BB0_4;
$L__BB0_5:
	setp.eq.s32 	%p5, %r3, 0;
	@%p5 bra 	$L__BB0_14;
	and.b32  	%r7, %r51, 7;
	setp.lt.u32 	%p6, %r3, 8;
	@%p6 bra 	$L__BB0_8;
	add.s32 	%r57, %r129, %r2;
	mul.wide.s32 	%rd11, %r57, 4;
	add.s64 	%rd12, %rd2, %rd11;
	ld.global.f32 	%f62, [%rd12];
	max.f32 	%f63, %f486, %f62;
	ld.global.f32 	%f64, [%rd12+4];
	max.f32 	%f65, %f63, %f64;
	ld.global.f32 	%f66, [%rd12+8];
	max.f32 	%f67, %f65, %f66;
	ld.global.f32 	%f68, [%rd12+12];
	max.f32 	%f69, %f67, %f68;
	ld.global.f32 	%f70, [%rd12+16];
	max.f32 	%f71, %f69, %f70;
	ld.global.f32 	%f72, [%rd12+20];
	max.f32 	%f73, %f71, %f72;
	ld.global.f32 	%f74, [%rd12+24];
	max.f32 	%f75, %f73, %f74;
	ld.global.f32 	%f76, [%rd12+28];
	max.f32 	%f486, %f75, %f76;
	add.s32 	%r129, %r129, 8;
$L__BB0_8:
	setp.eq.s32 	%p7, %r7, 0;
	@%p7 bra 	$L__BB0_14;
	and.b32  	%r10, %r51, 3;
	setp.lt.u32 	%p8, %r7, 4;
	@%p8 bra 	$L__BB0_11;
	add.s32 	%r58, %r129, %r2;
	mul.wide.s32 	%rd13, %r58, 4;
	add.s64 	%rd14, %rd2, %rd13;
	ld.global.f32 	%f78, [%rd14];
	max.f32 	%f79, %f486, %f78;
	ld.global.f32 	%f80, [%rd14+4];
	max.f32 	%f81, %f79, %f80;
	ld.global.f32 	%f82, [%rd14+8];
	max.f32 	%f83, %f81, %f82;
	ld.global.f32 	%f84, [%rd14+12];
	max.f32 	%f486, %f83, %f84;
	add.s32 	%r129, %r129, 4;
$L__BB0_11:
	setp.eq.s32 	%p9, %r10, 0;
	@%p9 bra 	$L__BB0_14;
	add.s32 	%r133, %r129, %r2;
	neg.s32 	%r132, %r10;
$L__BB0_13:
	.pragma "nounroll";
	mul.wide.s32 	%rd15, %r133, 4;
	add.s64 	%rd16, %rd2, %rd15;
	ld.global.f32 	%f85, [%rd16];
	max.f32 	%f486, %f486, %f85;
	add.s32 	%r133, %r133, 1;
	add.s32 	%r132, %r132, 1;
	setp.ne.s32 	%p10, %r132, 0;
	@%p10 bra 	$L__BB0_13;
$L__BB0_14:
	setp.lt.s32 	%p11, %r51, 1;
	mov.f32 	%f494, 0f00000000;
	@%p11 bra 	$L__BB0_26;
	mul.lo.s32 	%r19, %r51, %r1;
	and.b32  	%r20, %r51, 7;
	setp.lt.u32 	%p12, %r51, 8;
	mov.f32 	%f494, 0f00000000;
	mov.b32 	%r136, 0;
	@%p12 bra 	$L__BB0_18;
	and.b32  	%r136, %r51, 2147483640;
	neg.s32 	%r140, %r136;
	add.s64 	%rd4, %rd2, 16;
	mov.f32 	%f494, 0f00000000;
	mov.u32 	%r139, %r19;
$L__BB0_17:
	.pragma "nounroll";
	mul.wide.s32 	%rd17, %r139, 4;
	add.s64 	%rd18, %rd4, %rd17;
	ld.global.f32 	%f90, [%rd18+-16];
	sub.f32 	%f91, %f90, %f486;
	fma.rn.f32 	%f92, %f91, 0f3BBB989D, 0f3F000000;
	cvt.sat.f32.f32 	%f93, %f92;
	mov.f32 	%f94, 0f4B400001;
	mov.f32 	%f95, 0f437C0000;
	fma.rm.f32 	%f96, %f93, %f95, %f94;
	add.f32 	%f97, %f96, 0fCB40007F;
	neg.f32 	%f98, %f97;
	fma.rn.f32 	%f99, %f91, 0f3FB8AA3B, %f98;
	fma.rn.f32 	%f100, %f91, 0f32A57060, %f99;
	mov.b32 	%r60, %f96;
	shl.b32 	%r61, %r60, 23;
	mov.b32 	%f101, %r61;
	ex2.approx.ftz.f32 	%f102, %f100;
	fma.rn.f32 	%f103, %f102, %f101, %f494;
	ld.global.f32 	%f104, [%rd18+-12];
	sub.f32 	%f105, %f104, %f486;
	fma.rn.f32 	%f106, %f105, 0f3BBB989D, 0f3F000000;
	cvt.sat.f32.f32 	%f107, %f106;
	fma.rm.f32 	%f108, %f107, %f95, %f94;
	add.f32 	%f109, %f108, 0fCB40007F;
	neg.f32 	%f110, %f109;
	fma.rn.f32 	%f111, %f105, 0f3FB8AA3B, %f110;
	fma.rn.f32 	%f112, %f105, 0f32A57060, %f111;
	mov.b32 	%r62, %f108;
	shl.b32 	%r63, %r62, 23;
	mov.b32 	%f113, %r63;
	ex2.approx.ftz.f32 	%f114, %f112;
	fma.rn.f32 	%f115, %f114, %f113, %f103;
	ld.global.f32 	%f116, [%rd18+-8];
	sub.f32 	%f117, %f116, %f486;
	fma.rn.f32 	%f118, %f117, 0f3BBB989D, 0f3F000000;
	cvt.sat.f32.f32 	%f119, %f118;
	fma.rm.f32 	%f120, %f119, %f95, %f94;
	add.f32 	%f121, %f120, 0fCB40007F;
	neg.f32 	%f122, %f121;
	fma.rn.f32 	%f123, %f117, 0f3FB8AA3B, %f122;
	fma.rn.f32 	%f124, %f117, 0f32A57060, %f123;
	mov.b32 	%r64, %f120;
	shl.b32 	%r65, %r64, 23;
	mov.b32 	%f125, %r65;
	ex2.approx.ftz.f32 	%f126, %f124;
	fma.rn.f32 	%f127, %f126, %f125, %f115;
	ld.global.f32 	%f128, [%rd18+-4];
	sub.f32 	%f129, %f128, %f486;
	fma.rn.f32 	%f130, %f129, 0f3BBB989D, 0f3F000000;
	cvt.sat.f32.f32 	%f131, %f130;
	fma.rm.f32 	%f132, %f131, %f95, %f94;
	add.f32 	%f133, %f132, 0fCB40007F;
	neg.f32 	%f134, %f133;
	fma.rn.f32 	%f135, %f129, 0f3FB8AA3B, %f134;
	fma.rn.f32 	%f136, %f129, 0f32A57060, %f135;
	mov.b32 	%r66, %f132;
	shl.b32 	%r67, %r66, 23;
	mov.b32 	%f137, %r67;
	ex2.approx.ftz.f32 	%f138, %f136;
	fma.rn.f32 	%f139, %f138, %f137, %f127;
	ld.global.f32 	%f140, [%rd18];
	sub.f32 	%f141, %f140, %f486;
	fma.rn.f32 	%f142, %f141, 0f3BBB989D, 0f3F000000;
	cvt.sat.f32.f32 	%f143, %f142;
	fma.rm.f32 	%f144, %f143, %f95, %f94;
	add.f32 	%f145, %f144, 0fCB40007F;
	neg.f32 	%f146, %f145;
	fma.rn.f32 	%f147, %f141, 0f3FB8AA3B, %f146;
	fma.rn.f32 	%f148, %f141, 0f32A57060, %f147;
	mov.b32 	%r68, %f144;
	shl.b32 	%r69, %r68, 23;
	mov.b32 	%f149, %r69;
	ex2.approx.ftz.f32 	%f150, %f148;
	fma.rn.f32 	%f151, %f150, %f149, %f139;
	ld.global.f32 	%f152, [%rd18+4];
	sub.f32 	%f153, %f152, %f486;
	fma.rn.f32 	%f154, %f153, 0f3BBB989D, 0f3F000000;
	cvt.sat.f32.f32 	%f155, %f154;
	fma.rm.f32 	%f156, %f155, %f95, %f94;
	add.f32 	%f157, %f156, 0fCB40007F;
	neg.f32 	%f158, %f157;
	fma.rn.f32 	%f159, %f153, 0f3FB8AA3B, %f158;
	fma.rn.f32 	%f160, %f153, 0f32A57060, %f159;
	mov.b32 	%r70, %f156;
	shl.b32 	%r71, %r70, 23;
	mov.b32 	%f161, %r71;
	ex2.approx.ftz.f32 	%f162, %f160;
	fma.rn.f32 	%f163, %f162, %f161, %f151;
	ld.global.f32 	%f164, [%rd18+8];
	sub.f32 	%f165, %f164, %f486;
	fma.rn.f32 	%f166, %f165, 0f3BBB989D, 0f3F000000;
	cvt.sat.f32.f32 	%f167, %f166;
	fma.rm.f32 	%f168, %f167, %f95, %f94;
	add.f32 	%f169, %f168, 0fCB40007F;
	neg.f32 	%f170, %f169;
	fma.rn.f32 	%f171, %f165, 0f3FB8AA3B, %f170;
	fma.rn.f32 	%f172, %f165, 0f32A57060, %f171;
	mov.b32 	%r72, %f168;
	shl.b32 	%r73, %r72, 23;
	mov.b32 	%f173, %r73;
	ex2.approx.ftz.f32 	%f174, %f172;
	fma.rn.f32 	%f175, %f174, %f173, %f163;
	ld.global.f32 	%f176, [%rd18+12];
	sub.f32 	%f177, %f176, %f486;
	fma.rn.f32 	%f178, %f177, 0f3BBB989D, 0f3F000000;
	cvt.sat.f32.f32 	%f179, %f178;
	fma.rm.f32 	%f180, %f179, %f95, %f94;
	add.f32 	%f181, %f180, 0fCB40007F;
	neg.f32 	%f182, %f181;
	fma.rn.f32 	%f183, %f177, 0f3FB8AA3B, %f182;
	fma.rn.f32 	%f184, %f177, 0f32A57060, %f183;
	mov.b32 	%r74, %f180;
	shl.b32 	%r75, %r74, 23;
	mov.b32 	%f185, %r75;
	ex2.approx.ftz.f32 	%f186, %f184;
	fma.rn.f32 	%f494, %f186, %f185, %f175;
	add.s32 	%r140, %r140, 8;
	add.s32 	%r139, %r139, 8;
	setp.eq.s32 	%p13, %r140, 0;
	@%p13 bra 	$L__BB0_18;
	bra.uni 	$L__BB0_17;
$L__BB0_18:
	setp.eq.s32 	%p14, %r20, 0;
	@%p14 bra 	$L__BB0_26;
	and.b32  	%r28, %r51, 3;
	setp.lt.u32 	%p15, %r20, 4;
	@%p15 bra 	$L__BB0_21;
	add.s32 	%r76, %r136, %r19;
	mul.wide.s32 	%rd19, %r76, 4;
	add.s64 	%rd20, %rd2, %rd19;
	ld.global.f32 	%f188, [%rd20];
	sub.f32 	%f189, %f188, %f486;
	fma.rn.f32 	%f190, %f189, 0f3BBB989D, 0f3F000000;
	cvt.sat.f32.f32 	%f191, %f190;
	mov.f32 	%f192, 0f4B400001;
	mov.f32 	%f193, 0f437C0000;
	fma.rm.f32 	%f194, %f191, %f193, %f192;
	add.f32 	%f195, %f194, 0fCB40007F;
	neg.f32 	%f196, %f195;
	fma.rn.f32 	%f197, %f189, 0f3FB8AA3B, %f196;
	fma.rn.f32 	%f198, %f189, 0f32A57060, %f197;
	mov.b32 	%r77, %f194;
	shl.b32 	%r78, %r77, 23;
	mov.b32 	%f199, %r78;
	ex2.approx.ftz.f32 	%f200, %f198;
	fma.rn.f32 	%f201, %f200, %f199, %f494;
	ld.global.f32 	%f202, [%rd20+4];
	sub.f32 	%f203, %f202, %f486;
	fma.rn.f32 	%f204, %f203, 0f3BBB989D, 0f3F000000;
	cvt.sat.f32.f32 	%f205, %f204;
	fma.rm.f32 	%f206, %f205, %f193, %f192;
	add.f32 	%f207, %f206, 0fCB40007F;
	neg.f32 	%f208, %f207;
	fma.rn.f32 	%f209, %f203, 0f3FB8AA3B, %f208;
	fma.rn.f32 	%f210, %f203, 0f32A57060, %f209;
	mov.b32 	%r79, %f206;
	shl.b32 	%r80, %r79, 23;
	mov.b32 	%f211, %r80;
	ex2.approx.ftz.f32 	%f212, %f210;
	fma.rn.f32 	%f213, %f212, %f211, %f201;
	ld.global.f32 	%f214, [%rd20+8];
	sub.f32 	%f215, %f214, %f486;
	fma.rn.f32 	%f216, %f215, 0f3BBB989D, 0f3F000000;
	cvt.sat.f32.f32 	%f217, %f216;
	fma.rm.f32 	%f218, %f217, %f193, %f192;
	add.f32 	%f219, %f218, 0fCB40007F;
	neg.f32 	%f220, %f219;
	fma.rn.f32 	%f221, %f215, 0f3FB8AA3B, %f220;
	fma.rn.f32 	%f222, %f215, 0f32A57060, %f221;
	mov.b32 	%r81, %f218;
	shl.b32 	%r82, %r81, 23;
	mov.b32 	%f223, %r82;
	ex2.approx.ftz.f32 	%f224, %f222;
	fma.rn.f32 	%f225, %f224, %f223, %f213;
	ld.global.f32 	%f226, [%rd20+12];
	sub.f32 	%f227, %f226, %f486;
	fma.rn.f32 	%f228, %f227, 0f3BBB989D, 0f3F000000;
	cvt.sat.f32.f32 	%f229, %f228;
	fma.rm.f32 	%f230, %f229, %f193, %f192;
	add.f32 	%f231, %f230, 0fCB40007F;
	neg.f32 	%f232, %f231;
	fma.rn.f32 	%f233, %f227, 0f3FB8AA3B, %f232;
	fma.rn.f32 	%f234, %f227, 0f32A57060, %f233;
	mov.b32 	%r83, %f230;
	shl.b32 	%r84, %r83, 23;
	mov.b32 	%f235, %r84;
	ex2.approx.ftz.f32 	%f236, %f234;
	fma.rn.f32 	%f494, %f236, %f235, %f225;
	add.s32 	%r136, %r136, 4;
$L__BB0_21:
	setp.eq.s32 	%p16, %r28, 0;
	@%p16 bra 	$L__BB0_26;
	setp.eq.s32 	%p17, %r28, 1;
	@%p17 bra 	$L__BB0_24;
	add.s32 	%r85, %r136, %r19;
	mul.wide.s32 	%rd21, %r85, 4;
	add.s64 	%rd22, %rd2, %rd21;
	ld.global.f32 	%f238, [%rd22];
	sub.f32 	%f239, %f238, %f486;
	fma.rn.f32 	%f240, %f239, 0f3BBB989D, 0f3F000000;
	cvt.sat.f32.f32 	%f241, %f240;
	mov.f32 	%f242, 0f4B400001;
	mov.f32 	%f243, 0f437C0000;
	fma.rm.f32 	%f244, %f241, %f243, %f242;
	add.f32 	%f245, %f244, 0fCB40007F;
	neg.f32 	%f246, %f245;
	fma.rn.f32 	%f247, %f239, 0f3FB8AA3B, %f246;
	fma.rn.f32 	%f248, %f239, 0f32A57060, %f247;
	mov.b32 	%r86, %f244;
	shl.b32 	%r87, %r86, 23;
	mov.b32 	%f249, %r87;
	ex2.approx.ftz.f32 	%f250, %f248;
	fma.rn.f32 	%f251, %f250, %f249, %f494;
	ld.global.f32 	%f252, [%rd22+4];
	sub.f32 	%f253, %f252, %f486;
	fma.rn.f32 	%f254, %f253, 0f3BBB989D, 0f3F000000;
	cvt.sat.f32.f32 	%f255, %f254;
	fma.rm.f32 	%f256, %f255, %f243, %f242;
	add.f32 	%f257, %f256, 0fCB40007F;
	neg.f32 	%f258, %f257;
	fma.rn.f32 	%f259, %f253, 0f3FB8AA3B, %f258;
	fma.rn.f32 	%f260, %f253, 0f32A57060, %f259;
	mov.b32 	%r88, %f256;
	shl.b32 	%r89, %r88, 23;
	mov.b32 	%f261, %r89;
	ex2.approx.ftz.f32 	%f262, %f260;
	fma.rn.f32 	%f494, %f262, %f261, %f251;
	add.s32 	%r136, %r136, 2;
$L__BB0_24:
	and.b32  	%r90, %r51, 1;
	setp.eq.b32 	%p18, %r90, 1;
	not.pred 	%p19, %p18;
	@%p19 bra 	$L__BB0_26;
	add.s32 	%r91, %r136, %r19;
	mul.wide.s32 	%rd23, %r91, 4;
	add.s64 	%rd24, %rd2, %rd23;
	ld.global.f32 	%f263, [%rd24];
	sub.f32 	%f264, %f263, %f486;
	fma.rn.f32 	%f265, %f264, 0f3BBB989D, 0f3F000000;
	cvt.sat.f32.f32 	%f266, %f265;
	mov.f32 	%f267, 0f4B400001;
	mov.f32 	%f268, 0f437C0000;
	fma.rm.f32 	%f269, %f266, %f268, %f267;
	add.f32 	%f270, %f269, 0fCB40007F;
	neg.f32 	%f271, %f270;
	fma.rn.f32 	%f272, %f264, 0f3FB8AA3B, %f271;
	fma.rn.f32 	%f273, %f264, 0f32A57060, %f272;
	mov.b32 	%r92, %f269;
	shl.b32 	%r93, %r92, 23;
	mov.b32 	%f274, %r93;
	ex2.approx.ftz.f32 	%f275, %f273;
	fma.rn.f32 	%f494, %f275, %f274, %f494;
$L__BB0_26:
	setp.lt.s32 	%p20, %r51, 1;
	@%p20 bra 	$L__BB0_38;
	mul.lo.s32 	%r33, %r51, %r1;
	and.b32  	%r34, %r51, 7;
	setp.lt.u32 	%p21, %r51, 8;
	mov.b32 	%r143, 0;
	@%p21 bra 	$L__BB0_30;
	and.b32  	%r143, %r51, 2147483640;
	neg.s32 	%r142, %r143;
	add.s64 	%rd5, %rd2, 16;
	add.s64 	%rd6, %rd1, 16;
	mov.u32 	%r141, %r33;
$L__BB0_29:
	.pragma "nounroll";
	mul.wide.s32 	%rd25, %r141, 4;
	add.s64 	%rd26, %rd5, %rd25;
	add.s64 	%rd27, %rd6, %rd25;
	ld.global.f32 	%f276, [%rd26+-16];
	sub.f32 	%f277, %f276, %f486;
	fma.rn.f32 	%f278, %f277, 0f3BBB989D, 0f3F000000;
	cvt.sat.f32.f32 	%f279, %f278;
	mov.f32 	%f280, 0f4B400001;
	mov.f32 	%f281, 0f437C0000;
	fma.rm.f32 	%f282, %f279, %f281, %f280;
	add.f32 	%f283, %f282, 0fCB40007F;
	neg.f32 	%f284, %f283;
	fma.rn.f32 	%f285, %f277, 0f3FB8AA3B, %f284;
	fma.rn.f32 	%f286, %f277, 0f32A57060, %f285;
	mov.b32 	%r95, %f282;
	shl.b32 	%r96, %r95, 23;
	mov.b32 	%f287, %r96;
	ex2.approx.ftz.f32 	%f288, %f286;
	mul.f32 	%f289, %f288, %f287;
	div.rn.f32 	%f290, %f289, %f494;
	st.global.f32 	[%rd27+-16], %f290;
	ld.global.f32 	%f291, [%rd26+-12];
	sub.f32 	%f292, %f291, %f486;
	fma.rn.f32 	%f293, %f292, 0f3BBB989D, 0f3F000000;
	cvt.sat.f32.f32 	%f294, %f293;
	fma.rm.f32 	%f295, %f294, %f281, %f280;
	add.f32 	%f296, %f295, 0fCB40007F;
	neg.f32 	%f297, %f296;
	fma.rn.f32 	%f298, %f292, 0f3FB8AA3B, %f297;
	fma.rn.f32 	%f299, %f292, 0f32A57060, %f298;
	mov.b32 	%r97, %f295;
	shl.b32 	%r98, %r97, 23;
	mov.b32 	%f300, %r98;
	ex2.approx.ftz.f32 	%f301, %f299;
	mul.f32 	%f302, %f301, %f300;
	div.rn.f32 	%f303, %f302, %f494;
	st.global.f32 	[%rd27+-12], %f303;
	ld.global.f32 	%f304, [%rd26+-8];
	sub.f32 	%f305, %f304, %f486;
	fma.rn.f32 	%f306, %f305, 0f3BBB989D, 0f3F000000;
	cvt.sat.f32.f32 	%f307, %f306;
	fma.rm.f32 	%f308, %f307, %f281, %f280;
	add.f32 	%f309, %f308, 0fCB40007F;
	neg.f32 	%f310, %f309;
	fma.rn.f32 	%f311, %f305, 0f3FB8AA3B, %f310;
	fma.rn.f32 	%f312, %f305, 0f32A57060, %f311;
	mov.b32 	%r99, %f308;
	shl.b32 	%r100, %r99, 23;
	mov.b32 	%f313, %r100;
	ex2.approx.ftz.f32 	%f314, %f312;
	mul.f32 	%f315, %f314, %f313;
	div.rn.f32 	%f316, %f315, %f494;
	st.global.f32 	[%rd27+-8], %f316;
	ld.global.f32 	%f317, [%rd26+-4];
	sub.f32 	%f318, %f317, %f486;
	fma.rn.f32 	%f319, %f318, 0f3BBB989D, 0f3F000000;
	cvt.sat.f32.f32 	%f320, %f319;
	fma.rm.f32 	%f321, %f320, %f281, %f280;
	add.f32 	%f322, %f321, 0fCB40007F;
	neg.f32 	%f323, %f322;
	fma.rn.f32 	%f324, %f318, 0f3FB8AA3B, %f323;
	fma.rn.f32 	%f325, %f318, 0f32A57060, %f324;
	mov.b32 	%r101, %f321;
	shl.b32 	%r102, %r101, 23;
	mov.b32 	%f326, %r102;
	ex2.approx.ftz.f32 	%f327, %f325;
	mul.f32 	%f328, %f327, %f326;
	div.rn.f32 	%f329, %f328, %f494;
	st.global.f32 	[%rd27+-4], %f329;
	ld.global.f32 	%f330, [%rd26];
	sub.f32 	%f331, %f330, %f486;
	fma.rn.f32 	%f332, %f331, 0f3BBB989D, 0f3F000000;
	cvt.sat.f32.f32 	%f333, %f332;
	fma.rm.f32 	%f334, %f333, %f281, %f280;
	add.f32 	%f335, %f334, 0fCB40007F;
	neg.f32 	%f336, %f335;
	fma.rn.f32 	%f337, %f331, 0f3FB8AA3B, %f336;
	fma.rn.f32 	%f338, %f331, 0f32A57060, %f337;
	mov.b32 	%r103, %f334;
	shl.b32 	%r104, %r103, 23;
	mov.b32 	%f339, %r104;
	ex2.approx.ftz.f32 	%f340, %f338;
	mul.f32 	%f341, %f340, %f339;
	div.rn.f32 	%f342, %f341, %f494;
	st.global.f32 	[%rd27], %f342;
	ld.global.f32 	%f343, [%rd26+4];
	sub.f32 	%f344, %f343, %f486;
	fma.rn.f32 	%f345, %f344, 0f3BBB989D, 0f3F000000;
	cvt.sat.f32.f32 	%f346, %f345;
	fma.rm.f32 	%f347, %f346, %f281, %f280;
	add.f32 	%f348, %f347, 0fCB40007F;
	neg.f32 	%f349, %f348;
	fma.rn.f32 	%f350, %f344, 0f3FB8AA3B, %f349;
	fma.rn.f32 	%f351, %f344, 0f32A57060, %f350;
	mov.b32 	%r105, %f347;
	shl.b32 	%r106, %r105, 23;
	mov.b32 	%f352, %r106;
	ex2.approx.ftz.f32 	%f353, %f351;
	mul.f32 	%f354, %f353, %f352;
	div.rn.f32 	%f355, %f354, %f494;
	st.global.f32 	[%rd27+4], %f355;
	ld.global.f32 	%f356, [%rd26+8];
	sub.f32 	%f357, %f356, %f486;
	fma.rn.f32 	%f358, %f357, 0f3BBB989D, 0f3F000000;
	cvt.sat.f32.f32 	%f359, %f358;
	fma.rm.f32 	%f360, %f359, %f281, %f280;
	add.f32 	%f361, %f360, 0fCB40007F;
	neg.f32 	%f362, %f361;
	fma.rn.f32 	%f363, %f357, 0f3FB8AA3B, %f362;
	fma.rn.f32 	%f364, %f357, 0f32A57060, %f363;
	mov.b32 	%r107, %f360;
	shl.b32 	%r108, %r107, 23;
	mov.b32 	%f365, %r108;
	ex2.approx.ftz.f32 	%f366, %f364;
	mul.f32 	%f367, %f366, %f365;
	div.rn.f32 	%f368, %f367, %f494;
	st.global.f32 	[%rd27+8], %f368;
	ld.global.f32 	%f369, [%rd26+12];
	sub.f32 	%f370, %f369, %f486;
	fma.rn.f32 	%f371, %f370, 0f3BBB989D, 0f3F000000;
	cvt.sat.f32.f32 	%f372, %f371;
	fma.rm.f32 	%f373, %f372, %f281, %f280;
	add.f32 	%f374, %f373, 0fCB40007F;
	neg.f32 	%f375, %f374;
	fma.rn.f32 	%f376, %f370, 0f3FB8AA3B, %f375;
	fma.rn.f32 	%f377, %f370, 0f32A57060, %f376;
	mov.b32 	%r109, %f373;
	shl.b32 	%r110, %r109, 23;
	mov.b32 	%f378, %r110;
	ex2.approx.ftz.f32 	%f379, %f377;
	mul.f32 	%f380, %f379, %f378;
	div.rn.f32 	%f381, %f380, %f494;
	st.global.f32 	[%rd27+12], %f381;
	add.s32 	%r142, %r142, 8;
	add.s32 	%r141, %r141, 8;
	setp.ne.s32 	%p22, %r142, 0;
	@%p22 bra 	$L__BB0_29;
$L__BB0_30:
	setp.eq.s32 	%p23, %r34, 0;
	@%p23 bra 	$L__BB0_38;
	and.b32  	%r46, %r51, 3;
	setp.lt.u32 	%p24, %r34, 4;
	@%p24 bra 	$L__BB0_33;
	add.s32 	%r111, %r143, %r33;
	mul.wide.s32 	%rd28, %r111, 4;
	add.s64 	%rd29, %rd2, %rd28;
	ld.global.f32 	%f382, [%rd29];
	sub.f32 	%f383, %f382, %f486;
	fma.rn.f32 	%f384, %f383, 0f3BBB989D, 0f3F000000;
	cvt.sat.f32.f32 	%f385, %f384;
	mov.f32 	%f386, 0f4B400001;
	mov.f32 	%f387, 0f437C0000;
	fma.rm.f32 	%f388, %f385, %f387, %f386;
	add.f32 	%f389, %f388, 0fCB40007F;
	neg.f32 	%f390, %f389;
	fma.rn.f32 	%f391, %f383, 0f3FB8AA3B, %f390;
	fma.rn.f32 	%f392, %f383, 0f32A57060, %f391;
	mov.b32 	%r112, %f388;
	shl.b32 	%r113, %r112, 23;
	mov.b32 	%f393, %r113;
	ex2.approx.ftz.f32 	%f394, %f392;
	mul.f32 	%f395, %f394, %f393;
	div.rn.f32 	%f396, %f395, %f494;
	add.s64 	%rd30, %rd1, %rd28;
	st.global.f32 	[%rd30], %f396;
	ld.global.f32 	%f397, [%rd29+4];
	sub.f32 	%f398, %f397, %f486;
	fma.rn.f32 	%f399, %f398, 0f3BBB989D, 0f3F000000;
	cvt.sat.f32.f32 	%f400, %f399;
	fma.rm.f32 	%f401, %f400, %f387, %f386;
	add.f32 	%f402, %f401, 0fCB40007F;
	neg.f32 	%f403, %f402;
	fma.rn.f32 	%f404, %f398, 0f3FB8AA3B, %f403;
	fma.rn.f32 	%f405, %f398, 0f32A57060, %f404;
	mov.b32 	%r114, %f401;
	shl.b32 	%r115, %r114, 23;
	mov.b32 	%f406, %r115;
	ex2.approx.ftz.f32 	%f407, %f405;
	mul.f32 	%f408, %f407, %f406;
	div.rn.f32 	%f409, %f408, %f494;
	st.global.f32 	[%rd30+4], %f409;
	ld.global.f32 	%f410, [%rd29+8];
	sub.f32 	%f411, %f410, %f486;
	fma.rn.f32 	%f412, %f411, 0f3BBB989D, 0f3F000000;
	cvt.sat.f32.f32 	%f413, %f412;
	fma.rm.f32 	%f414, %f413, %f387, %f386;
	add.f32 	%f415, %f414, 0fCB40007F;
	neg.f32 	%f416, %f415;
	fma.rn.f32 	%f417, %f411, 0f3FB8AA3B, %f416;
	fma.rn.f32 	%f418, %f411, 0f32A57060, %f417;
	mov.b32 	%r116, %f414;
	shl.b32 	%r117, %r116, 23;
	mov.b32 	%f419, %r117;
	ex2.approx.ftz.f32 	%f420, %f418;
	mul.f32 	%f421, %f420, %f419;
	div.rn.f32 	%f422, %f421, %f494;
	st.global.f32 	[%rd30+8], %f422;
	ld.global.f32 	%f423, [%rd29+12];
	sub.f32 	%f424, %f423, %f486;
	fma.rn.f32 	%f425, %f424, 0f3BBB989D, 0f3F000000;
	cvt.sat.f32.f32 	%f426, %f425;
	fma.rm.f32 	%f427, %f426, %f387, %f386;
	add.f32 	%f428, %f427, 0fCB40007F;
	neg.f32 	%f429, %f428;
	fma.rn.f32 	%f430, %f424, 0f3FB8AA3B, %f429;
	fma.rn.f32 	%f431, %f424, 0f32A57060, %f430;
	mov.b32 	%r118, %f427;
	shl.b32 	%r119, %r118, 23;
	mov.b32 	%f432, %r119;
	ex2.approx.ftz.f32 	%f433, %f431;
	mul.f32 	%f434, %f433, %f432;
	div.rn.f32 	%f435, %f434, %f494;
	st.global.f32 	[%rd30+12], %f435;
	add.s32 	%r143, %r143, 4;
$L__BB0_33:
	setp.eq.s32 	%p25, %r46, 0;
	@%p25 bra 	$L__BB0_38;
	setp.eq.s32 	%p26, %r46, 1;
	@%p26 bra 	$L__BB0_36;
	add.s32 	%r120, %r143, %r33;
	mul.wide.s32 	%rd31, %r120, 4;
	add.s64 	%rd32, %rd2, %rd31;
	ld.global.f32 	%f436, [%rd32];
	sub.f32 	%f437, %f436, %f486;
	fma.rn.f32 	%f438, %f437, 0f3BBB989D, 0f3F000000;
	cvt.sat.f32.f32 	%f439, %f438;
	mov.f32 	%f440, 0f4B400001;
	mov.f32 	%f441, 0f437C0000;
	fma.rm.f32 	%f442, %f439, %f441, %f440;
	add.f32 	%f443, %f442, 0fCB40007F;
	neg.f32 	%f444, %f443;
	fma.rn.f32 	%f445, %f437, 0f3FB8AA3B, %f444;
	fma.rn.f32 	%f446, %f437, 0f32A57060, %f445;
	mov.b32 	%r121, %f442;
	shl.b32 	%r122, %r121, 23;
	mov.b32 	%f447, %r122;
	ex2.approx.ftz.f32 	%f448, %f446;
	mul.f32 	%f449, %f448, %f447;
	div.rn.f32 	%f450, %f449, %f494;
	add.s64 	%rd33, %rd1, %rd31;
	st.global.f32 	[%rd33], %f450;
	ld.global.f32 	%f451, [%rd32+4];
	sub.f32 	%f452, %f451, %f486;
	fma.rn.f32 	%f453, %f452, 0f3BBB989D, 0f3F000000;
	cvt.sat.f32.f32 	%f454, %f453;
	fma.rm.f32 	%f455, %f454, %f441, %f440;
	add.f32 	%f456, %f455, 0fCB40007F;
	neg.f32 	%f457, %f456;
	fma.rn.f32 	%f458, %f452, 0f3FB8AA3B, %f457;
	fma.rn.f32 	%f459, %f452, 0f32A57060, %f458;
	mov.b32 	%r123, %f455;
	shl.b32 	%r124, %r123, 23;
	mov.b32 	%f460, %r124;
	ex2.approx.ftz.f32 	%f461, %f459;
	mul.f32 	%f462, %f461, %f460;
	div.rn.f32 	%f463, %f462, %f494;
	st.global.f32 	[%rd33+4], %f463;
	add.s32 	%r143, %r143, 2;
$L__BB0_36:
	and.b32  	%r125, %r51, 1;
	setp.eq.b32 	%p27, %r125, 1;
	not.pred 	%p28, %p27;
	@%p28 bra 	$L__BB0_38;
	add.s32 	%r126, %r143, %r33;
	mul.wide.s32 	%rd34, %r126, 4;
	add.s64 	%rd35, %rd2, %rd34;
	ld.global.f32 	%f464, [%rd35];
	sub.f32 	%f465, %f464, %f486;
	fma.rn.f32 	%f466, %f465, 0f3BBB989D, 0f3F000000;
	cvt.sat.f32.f32 	%f467, %f466;
	mov.f32 	%f468, 0f4B400001;
	mov.f32 	%f469, 0f437C0000;
	fma.rm.f32 	%f470, %f467, %f469, %f468;
	add.f32 	%f471, %f470, 0fCB40007F;
	neg.f32 	%f472, %f471;
	fma.rn.f32 	%f473, %f465, 0f3FB8AA3B, %f472;
	fma.rn.f32 	%f474, %f465, 0f32A57060, %f473;
	mov.b32 	%r127, %f470;
	shl.b32 	%r128, %r127, 23;
	mov.b32 	%f475, %r128;
	ex2.approx.ftz.f32 	%f476, %f474;
	mul.f32 	%f477, %f476, %f475;
	div.rn.f32 	%f478, %f477, %f494;
	add.s64 	%rd36, %rd1, %rd34;
	st.global.f32 	[%rd36], %f478;
$L__BB0_38:
	ret;

}
	// .globl	_Z18online_softmax_gpuPfS_ii
.visible .entry _Z18online_softmax_gpuPfS_ii(
	.param .u64 .ptr .align 1 _Z18online_softmax_gpuPfS_ii_param_0,
	.param .u64 .ptr .align 1 _Z18online_softmax_gpuPfS_ii_param_1,
	.param .u32 _Z18online_softmax_gpuPfS_ii_param_2,
	.param .u32 _Z18online_softmax_gpuPfS_ii_param_3
)
{
	.reg .pred 	%p<25>;
	.reg .b32 	%r<108>;
	.reg .b32 	%f<457>;
	.reg .b64 	%rd<26>;

	ld.param.u64 	%rd8, [_Z18online_softmax_gpuPfS_ii_param_0];
	ld.param.u64 	%rd9, [_Z18online_softmax_gpuPfS_ii_param_1];
	ld.param.u32 	%r28, [_Z18online_softmax_gpuPfS_ii_param_2];
	ld.param.u32 	%r27, [_Z18online_softmax_gpuPfS_ii_param_3];
	cvta.to.global.u64 	%rd1, %rd9;
	cvta.to.global.u64 	%rd2, %rd8;
	mov.u32 	%r29, %ctaid.x;
	mov.u32 	%r30, %ntid.x;
	mov.u32 	%r31, %tid.x;
	mad.lo.s32 	%r1, %r29, %r30, %r31;
	setp.ge.s32 	%p1, %r1, %r28;
	@%p1 bra 	$L__BB1_36;
	setp.lt.s32 	%p2, %r27, 1;
	mov.f32 	%f449, 0f00000000;
	mov.f32 	%f450, %f449;
	@%p2 bra 	$L__BB1_24;
	mul.lo.s32 	%r2, %r27, %r1;
	and.b32  	%r3, %r27, 3;
	setp.lt.u32 	%p3, %r27, 4;
	mov.f32 	%f450, 0f00000000;
	mov.b32 	%r99, 0;
	mov.f32 	%f449, %f450;
	@%p3 bra 	$L__BB1_13;
	and.b32  	%r99, %r27, 2147483644;
	neg.s32 	%r102, %r99;
	add.s64 	%rd3, %rd2, 8;
	mov.f32 	%f450, 0f00000000;
	mov.u32 	%r101, %r2;
$L__BB1_4:
	.pragma "nounroll";
	mul.wide.s32 	%rd10, %r101, 4;
	add.s64 	%rd7, %rd3, %rd10;
	ld.global.f32 	%f28, [%rd7+-8];
	setp.leu.f32 	%p4, %f28, %f450;
	@%p4 bra 	$L__BB1_6;
	sub.f32 	%f52, %f450, %f28;
	fma.rn.f32 	%f53, %f52, 0f3BBB989D, 0f3F000000;
	cvt.sat.f32.f32 	%f54, %f53;
	mov.f32 	%f55, 0f4B400001;
	mov.f32 	%f56, 0f437C0000;
	fma.rm.f32 	%f57, %f54, %f56, %f55;
	add.f32 	%f58, %f57, 0fCB40007F;
	neg.f32 	%f59, %f58;
	fma.rn.f32 	%f60, %f52, 0f3FB8AA3B, %f59;
	fma.rn.f32 	%f61, %f52, 0f32A57060, %f60;
	mov.b32 	%r33, %f57;
	shl.b32 	%r34, %r33, 23;
	mov.b32 	%f62, %r34;
	ex2.approx.ftz.f32 	%f63, %f61;
	mul.f32 	%f64, %f63, %f62;
	mul.f32 	%f449, %f449, %f64;
	mov.f32 	%f450, %f28;
$L__BB1_6:
	sub.f32 	%f65, %f28, %f450;
	fma.rn.f32 	%f66, %f65, 0f3BBB989D, 0f3F000000;
	cvt.sat.f32.f32 	%f67, %f66;
	mov.f32 	%f68, 0f4B400001;
	mov.f32 	%f69, 0f437C0000;
	fma.rm.f32 	%f70, %f67, %f69, %f68;
	add.f32 	%f71, %f70, 0fCB40007F;
	neg.f32 	%f72, %f71;
	fma.rn.f32 	%f73, %f65, 0f3FB8AA3B, %f72;
	fma.rn.f32 	%f74, %f65, 0f32A57060, %f73;
	mov.b32 	%r35, %f70;
	shl.b32 	%r36, %r35, 23;
	mov.b32 	%f75, %r36;
	ex2.approx.ftz.f32 	%f76, %f74;
	fma.rn.f32 	%f451, %f76, %f75, %f449;
	ld.global.f32 	%f33, [%rd7+-4];
	setp.leu.f32 	%p5, %f33, %f450;
	@%p5 bra 	$L__BB1_8;
	sub.f32 	%f77, %f450, %f33;
	fma.rn.f32 	%f78, %f77, 0f3BBB989D, 0f3F000000;
	cvt.sat.f32.f32 	%f79, %f78;
	mov.f32 	%f80, 0f4B400001;
	mov.f32 	%f81, 0f437C0000;
	fma.rm.f32 	%f82, %f79, %f81, %f80;
	add.f32 	%f83, %f82, 0fCB40007F;
	neg.f32 	%f84, %f83;
	fma.rn.f32 	%f85, %f77, 0f3FB8AA3B, %f84;
	fma.rn.f32 	%f86, %f77, 0f32A57060, %f85;
	mov.b32 	%r37, %f82;
	shl.b32 	%r38, %r37, 23;
	mov.b32 	%f87, %r38;
	ex2.approx.ftz.f32 	%f88, %f86;
	mul.f32 	%f89, %f88, %f87;
	mul.f32 	%f451, %f451, %f89;
	mov.f32 	%f450, %f33;
$L__BB1_8:
	sub.f32 	%f90, %f33, %f450;
	fma.rn.f32 	%f91, %f90, 0f3BBB989D, 0f3F000000;
	cvt.sat.f32.f32 	%f92, %f91;
	mov.f32 	%f93, 0f4B400001;
	mov.f32 	%f94, 0f437C0000;
	fma.rm.f32 	%f95, %f92, %f94, %f93;
	add.f32 	%f96, %f95, 0fCB40007F;
	neg.f32 	%f97, %f96;
	fma.rn.f32 	%f98, %f90, 0f3FB8AA3B, %f97;
	fma.rn.f32 	%f99, %f90, 0f32A57060, %f98;
	mov.b32 	%r39, %f95;
	shl.b32 	%r40, %r39, 23;
	mov.b32 	%f100, %r40;
	ex2.approx.ftz.f32 	%f101, %f99;
	fma.rn.f32 	%f453, %f101, %f100, %f451;
	ld.global.f32 	%f38, [%rd7];
	setp.leu.f32 	%p6, %f38, %f450;
	@%p6 bra 	$L__BB1_10;
	sub.f32 	%f102, %f450, %f38;
	fma.rn.f32 	%f103, %f102, 0f3BBB989D, 0f3F000000;
	cvt.sat.f32.f32 	%f104, %f103;
	mov.f32 	%f105, 0f4B400001;
	mov.f32 	%f106, 0f437C0000;
	fma.rm.f32 	%f107, %f104, %f106, %f105;
	add.f32 	%f108, %f107, 0fCB40007F;
	neg.f32 	%f109, %f108;
	fma.rn.f32 	%f110, %f102, 0f3FB8AA3B, %f109;
	fma.rn.f32 	%f111, %f102, 0f32A57060, %f110;
	mov.b32 	%r41, %f107;
	shl.b32 	%r42, %r41, 23;
	mov.b32 	%f112, %r42;
	ex2.approx.ftz.f32 	%f113, %f111;
	mul.f32 	%f114, %f113, %f112;
	mul.f32 	%f453, %f453, %f114;
	mov.f32 	%f450, %f38;
$L__BB1_10:
	sub.f32 	%f115, %f38, %f450;
	fma.rn.f32 	%f116, %f115, 0f3BBB989D, 0f3F000000;
	cvt.sat.f32.f32 	%f117, %f116;
	mov.f32 	%f118, 0f4B400001;
	mov.f32 	%f119, 0f437C0000;
	fma.rm.f32 	%f120, %f117, %f119, %f118;
	add.f32 	%f121, %f120, 0fCB40007F;
	neg.f32 	%f122, %f121;
	fma.rn.f32 	%f123, %f115, 0f3FB8AA3B, %f122;
	fma.rn.f32 	%f124, %f115, 0f32A57060, %f123;
	mov.b32 	%r43, %f120;
	shl.b32 	%r44, %r43, 23;
	mov.b32 	%f125, %r44;
	ex2.approx.ftz.f32 	%f126, %f124;
	fma.rn.f32 	%f455, %f126, %f125, %f453;
	ld.global.f32 	%f43, [%rd7+4];
	setp.leu.f32 	%p7, %f43, %f450;
	@%p7 bra 	$L__BB1_12;
	sub.f32 	%f127, %f450, %f43;
	fma.rn.f32 	%f128, %f127, 0f3BBB989D, 0f3F000000;
	cvt.sat.f32.f32 	%f129, %f128;
	mov.f32 	%f130, 0f4B400001;
	mov.f32 	%f131, 0f437C0000;
	fma.rm.f32 	%f132, %f129, %f131, %f130;
	add.f32 	%f133, %f132, 0fCB40007F;
	neg.f32 	%f134, %f133;
	fma.rn.f32 	%f135, %f127, 0f3FB8AA3B, %f134;
	fma.rn.f32 	%f136, %f127, 0f32A57060, %f135;
	mov.b32 	%r45, %f132;
	shl.b32 	%r46, %r45, 23;
	mov.b32 	%f137, %r46;
	ex2.approx.ftz.f32 	%f138, %f136;
	mul.f32 	%f139, %f138, %f137;
	mul.f32 	%f455, %f455, %f139;
	mov.f32 	%f450, %f43;
$L__BB1_12:
	sub.f32 	%f140, %f43, %f450;
	fma.rn.f32 	%f141, %f140, 0f3BBB989D, 0f3F000000;
	cvt.sat.f32.f32 	%f142, %f141;
	mov.f32 	%f143, 0f4B400001;
	mov.f32 	%f144, 0f437C0000;
	fma.rm.f32 	%f145, %f142, %f144, %f143;
	add.f32 	%f146, %f145, 0fCB40007F;
	neg.f32 	%f147, %f146;
	fma.rn.f32 	%f148, %f140, 0f3FB8AA3B, %f147;
	fma.rn.f32 	%f149, %f140, 0f32A57060, %f148;
	mov.b32 	%r47, %f145;
	shl.b32 	%r48, %r47, 23;
	mov.b32 	%f150, %r48;
	ex2.approx.ftz.f32 	%f151, %f149;
	fma.rn.f32 	%f449, %f151, %f150, %f455;
	add.s32 	%r102, %r102, 4;
	add.s32 	%r101, %r101, 4;
	setp.eq.s32 	%p8, %r102, 0;
	@%p8 bra 	$L__BB1_13;
	bra.uni 	$L__BB1_4;
$L__BB1_13:
	setp.eq.s32 	%p9, %r3, 0;
	@%p9 bra 	$L__BB1_24;
	setp.eq.s32 	%p10, %r3, 1;
	@%p10 bra 	$L__BB1_20;
	add.s32 	%r49, %r99, %r2;
	mul.wide.s32 	%rd11, %r49, 4;
	add.s64 	%rd4, %rd2, %rd11;
	ld.global.f32 	%f5, [%rd4];
	setp.leu.f32 	%p11, %f5, %f450;
	@%p11 bra 	$L__BB1_17;
	sub.f32 	%f153, %f450, %f5;
	fma.rn.f32 	%f154, %f153, 0f3BBB989D, 0f3F000000;
	cvt.sat.f32.f32 	%f155, %f154;
	mov.f32 	%f156, 0f4B400001;
	mov.f32 	%f157, 0f437C0000;
	fma.rm.f32 	%f158, %f155, %f157, %f156;
	add.f32 	%f159, %f158, 0fCB40007F;
	neg.f32 	%f160, %f159;
	fma.rn.f32 	%f161, %f153, 0f3FB8AA3B, %f160;
	fma.rn.f32 	%f162, %f153, 0f32A57060, %f161;
	mov.b32 	%r50, %f158;
	shl.b32 	%r51, %r50, 23;
	mov.b32 	%f163, %r51;
	ex2.approx.ftz.f32 	%f164, %f162;
	mul.f32 	%f165, %f164, %f163;
	mul.f32 	%f449, %f449, %f165;
	mov.f32 	%f450, %f5;
$L__BB1_17:
	sub.f32 	%f166, %f5, %f450;
	fma.rn.f32 	%f167, %f166, 0f3BBB989D, 0f3F000000;
	cvt.sat.f32.f32 	%f168, %f167;
	mov.f32 	%f169, 0f4B400001;
	mov.f32 	%f170, 0f437C0000;
	fma.rm.f32 	%f171, %f168, %f170, %f169;
	add.f32 	%f172, %f171, 0fCB40007F;
	neg.f32 	%f173, %f172;
	fma.rn.f32 	%f174, %f166, 0f3FB8AA3B, %f173;
	fma.rn.f32 	%f175, %f166, 0f32A57060, %f174;
	mov.b32 	%r52, %f171;
	shl.b32 	%r53, %r52, 23;
	mov.b32 	%f176, %r53;
	ex2.approx.ftz.f32 	%f177, %f175;
	fma.rn.f32 	%f437, %f177, %f176, %f449;
	ld.global.f32 	%f10, [%rd4+4];
	setp.leu.f32 	%p12, %f10, %f450;
	@%p12 bra 	$L__BB1_19;
	sub.f32 	%f178, %f450, %f10;
	fma.rn.f32 	%f179, %f178, 0f3BBB989D, 0f3F000000;
	cvt.sat.f32.f32 	%f180, %f179;
	mov.f32 	%f181, 0f4B400001;
	mov.f32 	%f182, 0f437C0000;
	fma.rm.f32 	%f183, %f180, %f182, %f181;
	add.f32 	%f184, %f183, 0fCB40007F;
	neg.f32 	%f185, %f184;
	fma.rn.f32 	%f186, %f178, 0f3FB8AA3B, %f185;
	fma.rn.f32 	%f187, %f178, 0f32A57060, %f186;
	mov.b32 	%r54, %f183;
	shl.b32 	%r55, %r54, 23;
	mov.b32 	%f188, %r55;
	ex2.approx.ftz.f32 	%f189, %f187;
	mul.f32 	%f190, %f189, %f188;
	mul.f32 	%f437, %f437, %f190;
	mov.f32 	%f450, %f10;
$L__BB1_19:
	sub.f32 	%f191, %f10, %f450;
	fma.rn.f32 	%f192, %f191, 0f3BBB989D, 0f3F000000;
	cvt.sat.f32.f32 	%f193, %f192;
	mov.f32 	%f194, 0f4B400001;
	mov.f32 	%f195, 0f437C0000;
	fma.rm.f32 	%f196, %f193, %f195, %f194;
	add.f32 	%f197, %f196, 0fCB40007F;
	neg.f32 	%f198, %f197;
	fma.rn.f32 	%f199, %f191, 0f3FB8AA3B, %f198;
	fma.rn.f32 	%f200, %f191, 0f32A57060, %f199;
	mov.b32 	%r56, %f196;
	shl.b32 	%r57, %r56, 23;
	mov.b32 	%f201, %r57;
	ex2.approx.ftz.f32 	%f202, %f200;
	fma.rn.f32 	%f449, %f202, %f201, %f437;
	add.s32 	%r99, %r99, 2;
$L__BB1_20:
	and.b32  	%r58, %r27, 1;
	setp.eq.b32 	%p13, %r58, 1;
	not.pred 	%p14, %p13;
	@%p14 bra 	$L__BB1_24;
	add.s32 	%r59, %r99, %r2;
	mul.wide.s32 	%rd12, %r59, 4;
	add.s64 	%rd13, %rd2, %rd12;
	ld.global.f32 	%f19, [%rd13];
	setp.leu.f32 	%p15, %f19, %f450;
	@%p15 bra 	$L__BB1_23;
	sub.f32 	%f203, %f450, %f19;
	fma.rn.f32 	%f204, %f203, 0f3BBB989D, 0f3F000000;
	cvt.sat.f32.f32 	%f205, %f204;
	mov.f32 	%f206, 0f4B400001;
	mov.f32 	%f207, 0f437C0000;
	fma.rm.f32 	%f208, %f205, %f207, %f206;
	add.f32 	%f209, %f208, 0fCB40007F;
	neg.f32 	%f210, %f209;
	fma.rn.f32 	%f211, %f203, 0f3FB8AA3B, %f210;
	fma.rn.f32 	%f212, %f203, 0f32A57060, %f211;
	mov.b32 	%r60, %f208;
	shl.b32 	%r61, %r60, 23;
	mov.b32 	%f213, %r61;
	ex2.approx.ftz.f32 	%f214, %f212;
	mul.f32 	%f215, %f214, %f213;
	mul.f32 	%f449, %f449, %f215;
	mov.f32 	%f450, %f19;
$L__BB1_23:
	sub.f32 	%f216, %f19, %f450;
	fma.rn.f32 	%f217, %f216, 0f3BBB989D, 0f3F000000;
	cvt.sat.f32.f32 	%f218, %f217;
	mov.f32 	%f219, 0f4B400001;
	mov.f32 	%f220, 0f437C0000;
	fma.rm.f32 	%f221, %f218, %f220, %f219;
	add.f32 	%f222, %f221, 0fCB40007F;
	neg.f32 	%f223, %f222;
	fma.rn.f32 	%f224, %f216, 0f3FB8AA3B, %f223;
	fma.rn.f32 	%f225, %f216, 0f32A57060, %f224;
	mov.b32 	%r62, %f221;
	shl.b32 	%r63, %r62, 23;
	mov.b32 	%f226, %r63;
	ex2.approx.ftz.f32 	%f227, %f225;
	fma.rn.f32 	%f449, %f227, %f226, %f449;
$L__BB1_24:
	setp.lt.s32 	%p16, %r27, 1;
	@%p16 bra 	$L__BB1_36;
	mul.lo.s32 	%r9, %r27, %r1;
	and.b32  	%r10, %r27, 7;
	setp.lt.u32 	%p17, %r27, 8;
	mov.b32 	%r105, 0;
	@%p17 bra 	$L__BB1_28;
	and.b32  	%r105, %r27, 2147483640;
	neg.s32 	%r104, %r105;
	add.s64 	%rd5, %rd2, 16;
	add.s64 	%rd6, %rd1, 16;
	mov.u32 	%r103, %r9;
$L__BB1_27:
	.pragma "nounroll";
	mul.wide.s32 	%rd14, %r103, 4;
	add.s64 	%rd15, %rd5, %rd14;
	add.s64 	%rd16, %rd6, %rd14;
	ld.global.f32 	%f228, [%rd15+-16];
	sub.f32 	%f229, %f228, %f450;
	fma.rn.f32 	%f230, %f229, 0f3BBB989D, 0f3F000000;
	cvt.sat.f32.f32 	%f231, %f230;
	mov.f32 	%f232, 0f4B400001;
	mov.f32 	%f233, 0f437C0000;
	fma.rm.f32 	%f234, %f231, %f233, %f232;
	add.f32 	%f235, %f234, 0fCB40007F;
	neg.f32 	%f236, %f235;
	fma.rn.f32 	%f237, %f229, 0f3FB8AA3B, %f236;
	fma.rn.f32 	%f238, %f229, 0f32A57060, %f237;
	mov.b32 	%r65, %f234;
	shl.b32 	%r66, %r65, 23;
	mov.b32 	%f239, %r66;
	ex2.approx.ftz.f32 	%f240, %f238;
	mul.f32 	%f241, %f240, %f239;
	div.rn.f32 	%f242, %f241, %f449;
	st.global.f32 	[%rd16+-16], %f242;
	ld.global.f32 	%f243, [%rd15+-12];
	sub.f32 	%f244, %f243, %f450;
	fma.rn.f32 	%f245, %f244, 0f3BBB989D, 0f3F000000;
	cvt.sat.f32.f32 	%f246, %f245;
	fma.rm.f32 	%f247, %f246, %f233, %f232;
	add.f32 	%f248, %f247, 0fCB40007F;
	neg.f32 	%f249, %f248;
	fma.rn.f32 	%f250, %f244, 0f3FB8AA3B, %f249;
	fma.rn.f32 	%f251, %f244, 0f32A57060, %f250;
	mov.b32 	%r67, %f247;
	shl.b32 	%r68, %r67, 23;
	mov.b32 	%f252, %r68;
	ex2.approx.ftz.f32 	%f253, %f251;
	mul.f32 	%f254, %f253, %f252;
	div.rn.f32 	%f255, %f254, %f449;
	st.global.f32 	[%rd16+-12], %f255;
	ld.global.f32 	%f256, [%rd15+-8];
	sub.f32 	%f257, %f256, %f450;
	fma.rn.f32 	%f258, %f257, 0f3BBB989D, 0f3F000000;
	cvt.sat.f32.f32 	%f259, %f258;
	fma.rm.f32 	%f260, %f259, %f233, %f232;
	add.f32 	%f261, %f260, 0fCB40007F;
	neg.f32 	%f262, %f261;
	fma.rn.f32 	%f263, %f257, 0f3FB8AA3B, %f262;
	fma.rn.f32 	%f264, %f257, 0f32A57060, %f263;
	mov.b32 	%r69, %f260;
	shl.b32 	%r70, %r69, 23;
	mov.b32 	%f265, %r70;
	ex2.approx.ftz.f32 	%f266, %f264;
	mul.f32 	%f267, %f266, %f265;
	div.rn.f32 	%f268, %f267, %f449;
	st.global.f32 	[%rd16+-8], %f268;
	ld.global.f32 	%f269, [%rd15+-4];
	sub.f32 	%f270, %f269, %f450;
	fma.rn.f32 	%f271, %f270, 0f3BBB989D, 0f3F000000;
	cvt.sat.f32.f32 	%f272, %f271;
	fma.rm.f32 	%f273, %f272, %f233, %f232;
	add.f32 	%f274, %f273, 0fCB40007F;
	neg.f32 	%f275, %f274;
	fma.rn.f32 	%f276, %f270, 0f3FB8AA3B, %f275;
	fma.rn.f32 	%f277, %f270, 0f32A57060, %f276;
	mov.b32 	%r71, %f273;
	shl.b32 	%r72, %r71, 23;
	mov.b32 	%f278, %r72;
	ex2.approx.ftz.f32 	%f279, %f277;
	mul.f32 	%f280, %f279, %f278;
	div.rn.f32 	%f281, %f280, %f449;
	st.global.f32 	[%rd16+-4], %f281;
	ld.global.f32 	%f282, [%rd15];
	sub.f32 	%f283, %f282, %f450;
	fma.rn.f32 	%f284, %f283, 0f3BBB989D, 0f3F000000;
	cvt.sat.f32.f32 	%f285, %f284;
	fma.rm.f32 	%f286, %f285, %f233, %f232;
	add.f32 	%f287, %f286, 0fCB40007F;
	neg.f32 	%f288, %f287;
	fma.rn.f32 	%f289, %f283, 0f3FB8AA3B, %f288;
	fma.rn.f32 	%f290, %f283, 0f32A57060, %f289;
	mov.b32 	%r73, %f286;
	shl.b32 	%r74, %r73, 23;
	mov.b32 	%f291, %r74;
	ex2.approx.ftz.f32 	%f292, %f290;
	mul.f32 	%f293, %f292, %f291;
	div.rn.f32 	%f294, %f293, %f449;
	st.global.f32 	[%rd16], %f294;
	ld.global.f32 	%f295, [%rd15+4];
	sub.f32 	%f296, %f295, %f450;
	fma.rn.f32 	%f297, %f296, 0f3BBB989D, 0f3F000000;
	cvt.sat.f32.f32 	%f298, %f297;
	fma.rm.f32 	%f299, %f298, %f233, %f232;
	add.f32 	%f300, %f299, 0fCB40007F;
	neg.f32 	%f301, %f300;
	fma.rn.f32 	%f302, %f296, 0f3FB8AA3B, %f301;
	fma.rn.f32 	%f303, %f296, 0f32A57060, %f302;
	mov.b32 	%r75, %f299;
	shl.b32 	%r76, %r75, 23;
	mov.b32 	%f304, %r76;
	ex2.approx.ftz.f32 	%f305, %f303;
	mul.f32 	%f306, %f305, %f304;
	div.rn.f32 	%f307, %f306, %f449;
	st.global.f32 	[%rd16+4], %f307;
	ld.global.f32 	%f308, [%rd15+8];
	sub.f32 	%f309, %f308, %f450;
	fma.rn.f32 	%f310, %f309, 0f3BBB989D, 0f3F000000;
	cvt.sat.f32.f32 	%f311, %f310;
	fma.rm.f32 	%f312, %f311, %f233, %f232;
	add.f32 	%f313, %f312, 0fCB40007F;
	neg.f32 	%f314, %f313;
	fma.rn.f32 	%f315, %f309, 0f3FB8AA3B, %f314;
	fma.rn.f32 	%f316, %f309, 0f32A57060, %f315;
	mov.b32 	%r77, %f312;
	shl.b32 	%r78, %r77, 23;
	mov.b32 	%f317, %r78;
	ex2.approx.ftz.f32 	%f318, %f316;
	mul.f32 	%f319, %f318, %f317;
	div.rn.f32 	%f320, %f319, %f449;
	st.global.f32 	[%rd16+8], %f320;
	ld.global.f32 	%f321, [%rd15+12];
	sub.f32 	%f322, %f321, %f450;
	fma.rn.f32 	%f323, %f322, 0f3BBB989D, 0f3F000000;
	cvt.sat.f32.f32 	%f324, %f323;
	fma.rm.f32 	%f325, %f324, %f233, %f232;
	add.f32 	%f326, %f325, 0fCB40007F;
	neg.f32 	%f327, %f326;
	fma.rn.f32 	%f328, %f322, 0f3FB8AA3B, %f327;
	fma.rn.f32 	%f329, %f322, 0f32A57060, %f328;
	mov.b32 	%r79, %f325;
	shl.b32 	%r80, %r79, 23;
	mov.b32 	%f330, %r80;
	ex2.approx.ftz.f32 	%f331, %f329;
	mul.f32 	%f332, %f331, %f330;
	div.rn.f32 	%f333, %f332, %f449;
	st.global.f32 	[%rd16+12], %f333;
	add.s32 	%r104, %r104, 8;
	add.s32 	%r103, %r103, 8;
	setp.ne.s32 	%p18, %r104, 0;
	@%p18 bra 	$L__BB1_27;
$L__BB1_28:
	setp.eq.s32 	%p19, %r10, 0;
	@%p19 bra 	$L__BB1_36;
	and.b32  	%r22, %r27, 3;
	setp.lt.u32 	%p20, %r10, 4;
	@%p20 bra 	$L__BB1_31;
	add.s32 	%r81, %r105, %r9;
	mul.wide.s32 	%rd17, %r81, 4;
	add.s64 	%rd18, %rd2, %rd17;
	ld.global.f32 	%f334, [%rd18];
	sub.f32 	%f335, %f334, %f450;
	fma.rn.f32 	%f336, %f335, 0f3BBB989D, 0f3F000000;
	cvt.sat.f32.f32 	%f337, %f336;
	mov.f32 	%f338, 0f4B400001;
	mov.f32 	%f339, 0f437C0000;
	fma.rm.f32 	%f340, %f337, %f339, %f338;
	add.f32 	%f341, %f340, 0fCB40007F;
	neg.f32 	%f342, %f341;
	fma.rn.f32 	%f343, %f335, 0f3FB8AA3B, %f342;
	fma.rn.f32 	%f344, %f335, 0f32A57060, %f343;
	mov.b32 	%r82, %f340;
	shl.b32 	%r83, %r82, 23;
	mov.b32 	%f345, %r83;
	ex2.approx.ftz.f32 	%f346, %f344;
	mul.f32 	%f347, %f346, %f345;
	div.rn.f32 	%f348, %f347, %f449;
	add.s64 	%rd19, %rd1, %rd17;
	st.global.f32 	[%rd19], %f348;
	ld.global.f32 	%f349, [%rd18+4];
	sub.f32 	%f350, %f349, %f450;
	fma.rn.f32 	%f351, %f350, 0f3BBB989D, 0f3F000000;
	cvt.sat.f32.f32 	%f352, %f351;
	fma.rm.f32 	%f353, %f352, %f339, %f338;
	add.f32 	%f354, %f353, 0fCB40007F;
	neg.f32 	%f355, %f354;
	fma.rn.f32 	%f356, %f350, 0f3FB8AA3B, %f355;
	fma.rn.f32 	%f357, %f350, 0f32A57060, %f356;
	mov.b32 	%r84, %f353;
	shl.b32 	%r85, %r84, 23;
	mov.b32 	%f358, %r85;
	ex2.approx.ftz.f32 	%f359, %f357;
	mul.f32 	%f360, %f359, %f358;
	div.rn.f32 	%f361, %f360, %f449;
	st.global.f32 	[%rd19+4], %f361;
	ld.global.f32 	%f362, [%rd18+8];
	sub.f32 	%f363, %f362, %f450;
	fma.rn.f32 	%f364, %f363, 0f3BBB989D, 0f3F000000;
	cvt.sat.f32.f32 	%f365, %f364;
	fma.rm.f32 	%f366, %f365, %f339, %f338;
	add.f32 	%f367, %f366, 0fCB40007F;
	neg.f32 	%f368, %f367;
	fma.rn.f32 	%f369, %f363, 0f3FB8AA3B, %f368;
	fma.rn.f32 	%f370, %f363, 0f32A57060, %f369;
	mov.b32 	%r86, %f366;
	shl.b32 	%r87, %r86, 23;
	mov.b32 	%f371, %r87;
	ex2.approx.ftz.f32 	%f372, %f370;
	mul.f32 	%f373, %f372, %f371;
	div.rn.f32 	%f374, %f373, %f449;
	st.global.f32 	[%rd19+8], %f374;
	ld.global.f32 	%f375, [%rd18+12];
	sub.f32 	%f376, %f375, %f450;
	fma.rn.f32 	%f377, %f376, 0f3BBB989D, 0f3F000000;
	cvt.sat.f32.f32 	%f378, %f377;
	fma.rm.f32 	%f379, %f378, %f339, %f338;
	add.f32 	%f380, %f379, 0fCB40007F;
	neg.f32 	%f381, %f380;
	fma.rn.f32 	%f382, %f376, 0f3FB8AA3B, %f381;
	fma.rn.f32 	%f383, %f376, 0f32A57060, %f382;
	mov.b32 	%r88, %f379;
	shl.b32 	%r89, %r88, 23;
	mov.b32 	%f384, %r89;
	ex2.approx.ftz.f32 	%f385, %f383;
	mul.f32 	%f386, %f385, %f384;
	div.rn.f32 	%f387, %f386, %f449;
	st.global.f32 	[%rd19+12], %f387;
	add.s32 	%r105, %r105, 4;
$L__BB1_31:
	setp.eq.s32 	%p21, %r22, 0;
	@%p21 bra 	$L__BB1_36;
	setp.eq.s32 	%p22, %r22, 1;
	@%p22 bra 	$L__BB1_34;
	add.s32 	%r90, %r105, %r9;
	mul.wide.s32 	%rd20, %r90, 4;
	add.s64 	%rd21, %rd2, %rd20;
	ld.global.f32 	%f388, [%rd21];
	sub.f32 	%f389, %f388, %f450;
	fma.rn.f32 	%f390, %f389, 0f3BBB989D, 0f3F000000;
	cvt.sat.f32.f32 	%f391, %f390;
	mov.f32 	%f392, 0f4B400001;
	mov.f32 	%f393, 0f437C0000;
	fma.rm.f32 	%f394, %f391, %f393, %f392;
	add.f32 	%f395, %f394, 0fCB40007F;
	neg.f32 	%f396, %f395;
	fma.rn.f32 	%f397, %f389, 0f3FB8AA3B, %f396;
	fma.rn.f32 	%f398, %f389, 0f32A57060, %f397;
	mov.b32 	%r91, %f394;
	shl.b32 	%r92, %r91, 23;
	mov.b32 	%f399, %r92;
	ex2.approx.ftz.f32 	%f400, %f398;
	mul.f32 	%f401, %f400, %f399;
	div.rn.f32 	%f402, %f401, %f449;
	add.s64 	%rd22, %rd1, %rd20;
	st.global.f32 	[%rd22], %f402;
	ld.global.f32 	%f403, [%rd21+4];
	sub.f32 	%f404, %f403, %f450;
	fma.rn.f32 	%f405, %f404, 0f3BBB989D, 0f3F000000;
	cvt.sat.f32.f32 	%f406, %f405;
	fma.rm.f32 	%f407, %f406, %f393, %f392;
	add.f32 	%f408, %f407, 0fCB40007F;
	neg.f32 	%f409, %f408;
	fma.rn.f32 	%f410, %f404, 0f3FB8AA3B, %f409;
	fma.rn.f32 	%f411, %f404, 0f32A57060, %f410;
	mov.b32 	%r93, %f407;
	shl.b32 	%r94, %r93, 23;
	mov.b32 	%f412, %r94;
	ex2.approx.ftz.f32 	%f413, %f411;
	mul.f32 	%f414, %f413, %f412;
	div.rn.f32 	%f415, %f414, %f449;
	st.global.f32 	[%rd22+4], %f415;
	add.s32 	%r105, %r105, 2;
$L__BB1_34:
	and.b32  	%r95, %r27, 1;
	setp.eq.b32 	%p23, %r95, 1;
	not.pred 	%p24, %p23;
	@%p24 bra 	$L__BB1_36;
	add.s32 	%r96, %r105, %r9;
	mul.wide.s32 	%rd23, %r96, 4;
	add.s64 	%rd24, %rd2, %rd23;
	ld.global.f32 	%f416, [%rd24];
	sub.f32 	%f417, %f416, %f450;
	fma.rn.f32 	%f418, %f417, 0f3BBB989D, 0f3F000000;
	cvt.sat.f32.f32 	%f419, %f418;
	mov.f32 	%f420, 0f4B400001;
	mov.f32 	%f421, 0f437C0000;
	fma.rm.f32 	%f422, %f419, %f421, %f420;
	add.f32 	%f423, %f422, 0fCB40007F;
	neg.f32 	%f424, %f423;
	fma.rn.f32 	%f425, %f417, 0f3FB8AA3B, %f424;
	fma.rn.f32 	%f426, %f417, 0f32A57060, %f425;
	mov.b32 	%r97, %f422;
	shl.b32 	%r98, %r97, 23;
	mov.b32 	%f427, %r98;
	ex2.approx.ftz.f32 	%f428, %f426;
	mul.f32 	%f429, %f428, %f427;
	div.rn.f32 	%f430, %f429, %f449;
	add.s64 	%rd25, %rd1, %rd23;
	st.global.f32 	[%rd25], %f430;
$L__BB1_36:
	ret;

}
	// .globl	_Z18shared_softmax_gpuPfS_ii
.visible .entry _Z18shared_softmax_gpuPfS_ii(
	.param .u64 .ptr .align 1 _Z18shared_softmax_gpuPfS_ii_param_0,
	.param .u64 .ptr .align 1 _Z18shared_softmax_gpuPfS_ii_param_1,
	.param .u32 _Z18shared_softmax_gpuPfS_ii_param_2,
	.param .u32 _Z18shared_softmax_gpuPfS_ii_param_3
)
{
	.reg .pred 	%p<17>;
	.reg .b32 	%r<72>;
	.reg .b32 	%f<135>;
	.reg .b64 	%rd<22>;
	// demoted variable
	.shared .align 4 .b8 _ZZ18shared_softmax_gpuPfS_iiE4smem[4096];
	ld.param.u64 	%rd6, [_Z18shared_softmax_gpuPfS_ii_param_0];
	ld.param.u64 	%rd7, [_Z18shared_softmax_gpuPfS_ii_param_1];
	ld.param.u32 	%r30, [_Z18shared_softmax_gpuPfS_ii_param_2];
	ld.param.u32 	%r29, [_Z18shared_softmax_gpuPfS_ii_param_3];
	cvta.to.global.u64 	%rd1, %rd7;
	cvta.to.global.u64 	%rd2, %rd6;
	mov.u32 	%r1, %ctaid.x;
	mov.u32 	%r71, %tid.x;
	setp.ge.s32 	%p1, %r1, %r30;
	@%p1 bra 	$L__BB2_23;
	setp.ge.s32 	%p2, %r71, %r29;
	mov.f32 	%f131, 0f00000000;
	mov.f32 	%f132, %f131;
	@%p2 bra 	$L__BB2_6;
	mul.lo.s32 	%r3, %r29, %r1;
	mov.f32 	%f132, 0f00000000;
	mov.u32 	%r4, %ntid.x;
	mov.u32 	%r64, %r71;
	mov.f32 	%f131, %f132;
$L__BB2_3:
	add.s32 	%r31, %r64, %r3;
	mul.wide.s32 	%rd8, %r31, 4;
	add.s64 	%rd9, %rd2, %rd8;
	ld.global.f32 	%f14, [%rd9];
	cvt.rzi.s32.f32 	%r32, %f14;
	cvt.rn.f32.s32 	%f3, %r32;
	setp.geu.f32 	%p3, %f131, %f3;
	@%p3 bra 	$L__BB2_5;
	sub.f32 	%f15, %f131, %f3;
	fma.rn.f32 	%f16, %f15, 0f3BBB989D, 0f3F000000;
	cvt.sat.f32.f32 	%f17, %f16;
	mov.f32 	%f18, 0f4B400001;
	mov.f32 	%f19, 0f437C0000;
	fma.rm.f32 	%f20, %f17, %f19, %f18;
	add.f32 	%f21, %f20, 0fCB40007F;
	neg.f32 	%f22, %f21;
	fma.rn.f32 	%f23, %f15, 0f3FB8AA3B, %f22;
	fma.rn.f32 	%f24, %f15, 0f32A57060, %f23;
	mov.b32 	%r33, %f20;
	shl.b32 	%r34, %r33, 23;
	mov.b32 	%f25, %r34;
	ex2.approx.ftz.f32 	%f26, %f24;
	mul.f32 	%f27, %f26, %f25;
	mul.f32 	%f132, %f132, %f27;
	mov.f32 	%f131, %f3;
$L__BB2_5:
	sub.f32 	%f28, %f3, %f131;
	fma.rn.f32 	%f29, %f28, 0f3BBB989D, 0f3F000000;
	cvt.sat.f32.f32 	%f30, %f29;
	mov.f32 	%f31, 0f4B400001;
	mov.f32 	%f32, 0f437C0000;
	fma.rm.f32 	%f33, %f30, %f32, %f31;
	add.f32 	%f34, %f33, 0fCB40007F;
	neg.f32 	%f35, %f34;
	fma.rn.f32 	%f36, %f28, 0f3FB8AA3B, %f35;
	fma.rn.f32 	%f37, %f28, 0f32A57060, %f36;
	mov.b32 	%r35, %f33;
	shl.b32 	%r36, %r35, 23;
	mov.b32 	%f38, %r36;
	ex2.approx.ftz.f32 	%f39, %f37;
	fma.rn.f32 	%f132, %f39, %f38, %f132;
	add.s32 	%r64, %r64, %r4;
	setp.lt.s32 	%p4, %r64, %r29;
	@%p4 bra 	$L__BB2_3;
$L__BB2_6:
	bar.sync 	0;
	shl.b32 	%r37, %r71, 2;
	mov.u32 	%r38, _ZZ18shared_softmax_gpuPfS_iiE4smem;
	add.s32 	%r7, %r38, %r37;
	st.shared.f32 	[%r7], %f131;
	bar.sync 	0;
	mov.u32 	%r8, %ntid.x;
	setp.lt.u32 	%p5, %r8, 2;
	@%p5 bra 	$L__BB2_11;
	mov.u32 	%r65, %r8;
$L__BB2_8:
	shr.u32 	%r10, %r65, 1;
	setp.ge.u32 	%p6, %r71, %r10;
	@%p6 bra 	$L__BB2_10;
	ld.shared.f32 	%f40, [%r7];
	shl.b32 	%r39, %r10, 2;
	add.s32 	%r40, %r7, %r39;
	ld.shared.f32 	%f41, [%r40];
	max.f32 	%f42, %f40, %f41;
	st.shared.f32 	[%r7], %f42;
$L__BB2_10:
	bar.sync 	0;
	setp.gt.u32 	%p7, %r65, 3;
	mov.u32 	%r65, %r10;
	@%p7 bra 	$L__BB2_8;
$L__BB2_11:
	setp.lt.u32 	%p8, %r8, 2;
	ld.shared.f32 	%f10, [_ZZ18shared_softmax_gpuPfS_iiE4smem];
	bar.sync 	0;
	sub.f32 	%f43, %f131, %f10;
	fma.rn.f32 	%f44, %f43, 0f3BBB989D, 0f3F000000;
	cvt.sat.f32.f32 	%f45, %f44;
	mov.f32 	%f46, 0f4B400001;
	mov.f32 	%f47, 0f437C0000;
	fma.rm.f32 	%f48, %f45, %f47, %f46;
	add.f32 	%f49, %f48, 0fCB40007F;
	neg.f32 	%f50, %f49;
	fma.rn.f32 	%f51, %f43, 0f3FB8AA3B, %f50;
	fma.rn.f32 	%f52, %f43, 0f32A57060, %f51;
	mov.b32 	%r41, %f48;
	shl.b32 	%r42, %r41, 23;
	mov.b32 	%f53, %r42;
	ex2.approx.ftz.f32 	%f54, %f52;
	mul.f32 	%f55, %f54, %f53;
	mul.f32 	%f56, %f132, %f55;
	st.shared.f32 	[%r7], %f56;
	bar.sync 	0;
	@%p8 bra 	$L__BB2_16;
	mov.u32 	%r66, %r8;
$L__BB2_13:
	shr.u32 	%r12, %r66, 1;
	setp.ge.u32 	%p9, %r71, %r12;
	@%p9 bra 	$L__BB2_15;
	shl.b32 	%r43, %r12, 2;
	add.s32 	%r44, %r7, %r43;
	ld.shared.f32 	%f57, [%r44];
	ld.shared.f32 	%f58, [%r7];
	add.f32 	%f59, %f57, %f58;
	st.shared.f32 	[%r7], %f59;
$L__BB2_15:
	bar.sync 	0;
	setp.gt.u32 	%p10, %r66, 3;
	mov.u32 	%r66, %r12;
	@%p10 bra 	$L__BB2_13;
$L__BB2_16:
	ld.shared.f32 	%f11, [_ZZ18shared_softmax_gpuPfS_iiE4smem];
	bar.sync 	0;
	setp.gt.u32 	%p11, %r71, 127;
	@%p11 bra 	$L__BB2_23;
	mul.lo.s32 	%r13, %r29, %r1;
	add.s32 	%r45, %r71, %r8;
	max.u32 	%r46, %r45, 128;
	setp.lt.u32 	%p12, %r45, 128;
	selp.u32 	%r47, 1, 0, %p12;
	add.s32 	%r48, %r45, %r47;
	sub.s32 	%r49, %r46, %r48;
	div.u32 	%r50, %r49, %r8;
	add.s32 	%r14, %r50, %r47;
	and.b32  	%r51, %r14, 3;
	setp.eq.s32 	%p13, %r51, 3;
	@%p13 bra 	$L__BB2_20;
	add.s32 	%r52, %r14, 1;
	and.b32  	%r53, %r52, 3;
	add.s32 	%r68, %r71, %r13;
	neg.s32 	%r67, %r53;
	mad.lo.s32 	%r71, %r8, %r53, %r71;
$L__BB2_19:
	.pragma "nounroll";
	mul.wide.s32 	%rd10, %r68, 4;
	add.s64 	%rd11, %rd1, %rd10;
	add.s64 	%rd12, %rd2, %rd10;
	ld.global.f32 	%f60, [%rd12];
	sub.f32 	%f61, %f60, %f10;
	fma.rn.f32 	%f62, %f61, 0f3BBB989D, 0f3F000000;
	cvt.sat.f32.f32 	%f63, %f62;
	mov.f32 	%f64, 0f4B400001;
	mov.f32 	%f65, 0f437C0000;
	fma.rm.f32 	%f66, %f63, %f65, %f64;
	add.f32 	%f67, %f66, 0fCB40007F;
	neg.f32 	%f68, %f67;
	fma.rn.f32 	%f69, %f61, 0f3FB8AA3B, %f68;
	fma.rn.f32 	%f70, %f61, 0f32A57060, %f69;
	mov.b32 	%r54, %f66;
	shl.b32 	%r55, %r54, 23;
	mov.b32 	%f71, %r55;
	ex2.approx.ftz.f32 	%f72, %f70;
	mul.f32 	%f73, %f72, %f71;
	div.rn.f32 	%f74, %f73, %f11;
	st.global.f32 	[%rd11], %f74;
	add.s32 	%r68, %r68, %r8;
	add.s32 	%r67, %r67, 1;
	setp.ne.s32 	%p14, %r67, 0;
	@%p14 bra 	$L__BB2_19;
$L__BB2_20:
	setp.lt.u32 	%p15, %r14, 3;
	@%p15 bra 	$L__BB2_23;
	shl.b32 	%r23, %r8, 2;
	mul.wide.u32 	%rd3, %r8, 4;
	add.s32 	%r70, %r71, %r13;
	mul.wide.u32 	%rd4, %r8, 8;
	mul.wide.u32 	%rd5, %r8, 12;
$L__BB2_22:
	mul.wide.s32 	%rd13, %r70, 4;
	add.s64 	%rd14, %rd1, %rd13;
	add.s64 	%rd15, %rd2, %rd13;
	ld.global.f32 	%f75, [%rd15];
	sub.f32 	%f76, %f75, %f10;
	fma.rn.f32 	%f77, %f76, 0f3BBB989D, 0f3F000000;
	cvt.sat.f32.f32 	%f78, %f77;
	mov.f32 	%f79, 0f4B400001;
	mov.f32 	%f80, 0f437C0000;
	fma.rm.f32 	%f81, %f78, %f80, %f79;
	add.f32 	%f82, %f81, 0fCB40007F;
	neg.f32 	%f83, %f82;
	fma.rn.f32 	%f84, %f76, 0f3FB8AA3B, %f83;
	fma.rn.f32 	%f85, %f76, 0f32A57060, %f84;
	mov.b32 	%r56, %f81;
	shl.b32 	%r57, %r56, 23;
	mov.b32 	%f86, %r57;
	ex2.approx.ftz.f32 	%f87, %f85;
	mul.f32 	%f88, %f87, %f86;
	div.rn.f32 	%f89, %f88, %f11;
	st.global.f32 	[%rd14], %f89;
	add.s64 	%rd16, %rd15, %rd3;
	ld.global.f32 	%f90, [%rd16];
	sub.f32 	%f91, %f90, %f10;
	fma.rn.f32 	%f92, %f91, 0f3BBB989D, 0f3F000000;
	cvt.sat.f32.f32 	%f93, %f92;
	fma.rm.f32 	%f94, %f93, %f80, %f79;
	add.f32 	%f95, %f94, 0fCB40007F;
	neg.f32 	%f96, %f95;
	fma.rn.f32 	%f97, %f91, 0f3FB8AA3B, %f96;
	fma.rn.f32 	%f98, %f91, 0f32A57060, %f97;
	mov.b32 	%r58, %f94;
	shl.b32 	%r59, %r58, 23;
	mov.b32 	%f99, %r59;
	ex2.approx.ftz.f32 	%f100, %f98;
	mul.f32 	%f101, %f100, %f99;
	div.rn.f32 	%f102, %f101, %f11;
	add.s64 	%rd17, %rd14, %rd3;
	st.global.f32 	[%rd17], %f102;
	add.s64 	%rd18, %rd15, %rd4;
	ld.global.f32 	%f103, [%rd18];
	sub.f32 	%f104, %f103, %f10;
	fma.rn.f32 	%f105, %f104, 0f3BBB989D, 0f3F000000;
	cvt.sat.f32.f32 	%f106, %f105;
	fma.rm.f32 	%f107, %f106, %f80, %f79;
	add.f32 	%f108, %f107, 0fCB40007F;
	neg.f32 	%f109, %f108;
	fma.rn.f32 	%f110, %f104, 0f3FB8AA3B, %f109;
	fma.rn.f32 	%f111, %f104, 0f32A57060, %f110;
	mov.b32 	%r60, %f107;
	shl.b32 	%r61, %r60, 23;
	mov.b32 	%f112, %r61;
	ex2.approx.ftz.f32 	%f113, %f111;
	mul.f32 	%f114, %f113, %f112;
	div.rn.f32 	%f115, %f114, %f11;
	add.s64 	%rd19, %rd14, %rd4;
	st.global.f32 	[%rd19], %f115;
	add.s64 	%rd20, %rd15, %rd5;
	ld.global.f32 	%f116, [%rd20];
	sub.f32 	%f117, %f116, %f10;
	fma.rn.f32 	%f118, %f117, 0f3BBB989D, 0f3F000000;
	cvt.sat.f32.f32 	%f119, %f118;
	fma.rm.f32 	%f120, %f119, %f80, %f79;
	add.f32 	%f121, %f120, 0fCB40007F;
	neg.f32 	%f122, %f121;
	fma.rn.f32 	%f123, %f117, 0f3FB8AA3B, %f122;
	fma.rn.f32 	%f124, %f117, 0f32A57060, %f123;
	mov.b32 	%r62, %f120;
	shl.b32 	%r63, %r62, 23;
	mov.b32 	%f125, %r63;
	ex2.approx.ftz.f32 	%f126, %f124;
	mul.f32 	%f127, %f126, %f125;
	div.rn.f32 	%f128, %f127, %f11;
	add.s64 	%rd21, %rd14, %rd5;
	st.global.f32 	[%rd21], %f128;
	add.s32 	%r71, %r71, %r23;
	add.s32 	%r70, %r70, %r23;
	setp.lt.u32 	%p16, %r71, 128;
	@%p16 bra 	$L__BB2_22;
$L__BB2_23:
	ret;

}


// ===== COMPILED SASS (sm_100) =====

	.target	sm_100

	.elftype	@"ET_EXEC"


//--------------------- .note.nv.tkinfo           --------------------------
	.section	.note.nv.tkinfo,"",@"SHT_NOTE"
	.sectionflags	@"SHF_NOTE_NV_TKINFO"
	.tkinfo
        /*0018*/ 	.word	0x00000002
        /*0030*/ 	.string	""
        /*0030*/ 	.string	"ptxas"
        /*0030*/ 	.string	"Cuda compilation tools, release 13.0, V13.0.88"
        /*0030*/ 	.string	"Build cuda_13.0.r13.0/compiler.36424714_0"
        /*0030*/ 	.string	"-arch sm_100 -m 64 "



//--------------------- .note.nv.cuinfo           --------------------------
	.section	.note.nv.cuinfo,"",@"SHT_NOTE"
	.sectionflags	@"SHF_NOTE_NV_CUINFO"
        /*0018*/ 	.short	0x0002
        /*001a*/ 	.short	0x0064
        /*001c*/ 	.short	0x0082
	.zero		2


//--------------------- .nv.info                  --------------------------
	.section	.nv.info,"",@"SHT_CUDA_INFO"
	.align	4


	//----- nvinfo : EIATTR_REGCOUNT
	.align		4
        /*0000*/ 	.byte	0x04, 0x2f
        /*0002*/ 	.short	(.L_1 - .L_0)
	.align		4
.L_0:
        /*0004*/ 	.word	index@(_Z11softmax_gpuPfS_ii)
        /*0008*/ 	.word	0x00000020


	//----- nvinfo : EIATTR_FRAME_SIZE
	.align		4
.L_1:
        /*000c*/ 	.byte	0x04, 0x11
        /*000e*/ 	.short	(.L_3 - .L_2)
	.align		4
.L_2:
        /*0010*/ 	.word	index@($__internal_2_$__cuda_sm3x_div_rn_noftz_f32_slowpath)
        /*0014*/ 	.word	0x00000000


	//----- nvinfo : EIATTR_FRAME_SIZE
	.align		4
.L_3:
        /*0018*/ 	.byte	0x04, 0x11
        /*001a*/ 	.short	(.L_5 - .L_4)
	.align		4
.L_4:
        /*001c*/ 	.word	index@(_Z11softmax_gpuPfS_ii)
        /*0020*/ 	.word	0x00000000


	//----- nvinfo : EIATTR_REGCOUNT
	.align		4
.L_5:
        /*0024*/ 	.byte	0x04, 0x2f
        /*0026*/ 	.short	(.L_7 - .L_6)
	.align		4
.L_6:
        /*0028*/ 	.word	index@(_Z18online_softmax_gpuPfS_ii)
        /*002c*/ 	.word	0x0000001e


	//----- nvinfo : EIATTR_FRAME_SIZE
	.align		4
.L_7:
        /*0030*/ 	.byte	0x04, 0x11
        /*0032*/ 	.short	(.L_9 - .L_8)
	.align		4
.L_8:
        /*0034*/ 	.word	index@($__internal_1_$__cuda_sm3x_div_rn_noftz_f32_slowpath)
        /*0038*/ 	.word	0x00000000


	//----- nvinfo : EIATTR_FRAME_SIZE
	.align		4
.L_9:
        /*003c*/ 	.byte	0x04, 0x11
        /*003e*/ 	.short	(.L_11 - .L_10)
	.align		4
.L_10:
        /*0040*/ 	.word	index@(_Z18online_softmax_gpuPfS_ii)
        /*0044*/ 	.word	0x00000000


	//----- nvinfo : EIATTR_REGCOUNT
	.align		4
.L_11:
        /*0048*/ 	.byte	0x04, 0x2f
        /*004a*/ 	.short	(.L_13 - .L_12)
	.align		4
.L_12:
        /*004c*/ 	.word	index@(_Z18shared_softmax_gpuPfS_ii)
        /*0050*/ 	.word	0x0000001c


	//----- nvinfo : EIATTR_FRAME_SIZE
	.align		4
.L_13:
        /*0054*/ 	.byte	0x04, 0x11
        /*0056*/ 	.short	(.L_15 - .L_14)
	.align		4
.L_14:
        /*0058*/ 	.word	index@($__internal_0_$__cuda_sm3x_div_rn_noftz_f32_slowpath)
        /*005c*/ 	.word	0x00000000


	//----- nvinfo : EIATTR_FRAME_SIZE
	.align		4
.L_15:
        /*0060*/ 	.byte	0x04, 0x11
        /*0062*/ 	.short	(.L_17 - .L_16)
	.align		4
.L_16:
        /*0064*/ 	.word	index@(_Z18shared_softmax_gpuPfS_ii)
        /*0068*/ 	.word	0x00000000


	//----- nvinfo : EIATTR_MIN_STACK_SIZE
	.align		4
.L_17:
        /*006c*/ 	.byte	0x04, 0x12
        /*006e*/ 	.short	(.L_19 - .L_18)
	.align		4
.L_18:
        /*0070*/ 	.word	index@(_Z18shared_softmax_gpuPfS_ii)
        /*0074*/ 	.word	0x00000000


	//----- nvinfo : EIATTR_MIN_STACK_SIZE
	.align		4
.L_19:
        /*0078*/ 	.byte	0x04, 0x12
        /*007a*/ 	.short	(.L_21 - .L_20)
	.align		4
.L_20:
        /*007c*/ 	.word	index@(_Z18online_softmax_gpuPfS_ii)
        /*0080*/ 	.word	0x00000000


	//----- nvinfo : EIATTR_MIN_STACK_SIZE
	.align		4
.L_21:
        /*0084*/ 	.byte	0x04, 0x12
        /*0086*/ 	.short	(.L_23 - .L_22)
	.align		4
.L_22:
        /*0088*/ 	.word	index@(_Z11softmax_gpuPfS_ii)
        /*008c*/ 	.word	0x00000000
.L_23:


//--------------------- .nv.compat                --------------------------
	.section	.nv.compat,"",@"SHT_CUDA_COMPAT_INFO"
	.align	4
        /*0000*/ 	.byte	0x02, 0x09, 0x00, 0x00, 0x02, 0x02, 0x01, 0x00, 0x02, 0x05, 0x05, 0x00, 0x03, 0x07, 0x01, 0x01
        /*0010*/ 	.byte	0x02, 0x03, 0x00, 0x00, 0x02, 0x06, 0x01, 0x00, 0x04, 0x0b, 0x08, 0x00, 0x01, 0x00, 0x00, 0x00
        /*0020*/ 	.byte	0x00, 0x00, 0x00, 0x00


//--------------------- .nv.info._Z18shared_softmax_gpuPfS_ii --------------------------
	.section	.nv.info._Z18shared_softmax_gpuPfS_ii,"",@"SHT_CUDA_INFO"
	.sectionflags	@""
	.align	4


	//----- nvinfo : EIATTR_CUDA_API_VERSION
	.align		4
        /*0000*/ 	.byte	0x04, 0x37
        /*0002*/ 	.short	(.L_25 - .L_24)
.L_24:
        /*0004*/ 	.word	0x00000082


	//----- nvinfo : EIATTR_KPARAM_INFO
	.align		4
.L_25:
        /*0008*/ 	.byte	0x04, 0x17
        /*000a*/ 	.short	(.L_27 - .L_26)
.L_26:
        /*000c*/ 	.word	0x00000000
        /*0010*/ 	.short	0x0003
        /*0012*/ 	.short	0x0014
        /*0014*/ 	.byte	0x00, 0xf0, 0x11, 0x00


	//----- nvinfo : EIATTR_KPARAM_INFO
	.align		4
.L_27:
        /*0018*/ 	.byte	0x04, 0x17
        /*001a*/ 	.short	(.L_29 - .L_28)
.L_28:
        /*001c*/ 	.word	0x00000000
        /*0020*/ 	.short	0x0002
        /*0022*/ 	.short	0x0010
        /*0024*/ 	.byte	0x00, 0xf0, 0x11, 0x00


	//----- nvinfo : EIATTR_KPARAM_INFO
	.align		4
.L_29:
        /*0028*/ 	.byte	0x04, 0x17
        /*002a*/ 	.short	(.L_31 - .L_30)
.L_30:
        /*002c*/ 	.word	0x00000000
        /*0030*/ 	.short	0x0001
        /*0032*/ 	.short	0x0008
        /*0034*/ 	.byte	0x00, 0xf5, 0x21, 0x00


	//----- nvinfo : EIATTR_KPARAM_INFO
	.align		4
.L_31:
        /*0038*/ 	.byte	0x04, 0x17
        /*003a*/ 	.short	(.L_33 - .L_32)
.L_32:
        /*003c*/ 	.word	0x00000000
        /*0040*/ 	.short	0x0000
        /*0042*/ 	.short	0x0000
        /*0044*/ 	.byte	0x00, 0xf5, 0x21, 0x00


	//----- nvinfo : EIATTR_SPARSE_MMA_MASK
	.align		4
.L_33:
        /*0048*/ 	.byte	0x03, 0x50
        /*004a*/ 	.short	0x0000


	//----- nvinfo : EIATTR_MAXREG_COUNT
	.align		4
        /*004c*/ 	.byte	0x03, 0x1b
        /*004e*/ 	.short	0x00ff


	//----- nvinfo : EIATTR_NUM_BARRIERS
	.align		4
        /*0050*/ 	.byte	0x02, 0x4c
        /*0052*/ 	.byte	0x01
	.zero		1


	//----- nvinfo : EIATTR_MERCURY_ISA_VERSION
	.align		4
        /*0054*/ 	.byte	0x03, 0x5f
        /*0056*/ 	.short	0x0101


	//----- nvinfo : EIATTR_VRC_CTA_INIT_COUNT
	.align		4
        /*0058*/ 	.byte	0x02, 0x4a
	.zero		1
	.zero		1


	//----- nvinfo : EIATTR_EXIT_INSTR_OFFSETS
	.align		4
        /*005c*/ 	.byte	0x04, 0x1c
        /*005e*/ 	.short	(.L_35 - .L_34)


	//   ....[0]....
.L_34:
        /*0060*/ 	.word	0x00000040


	//   ....[1]....
        /*0064*/ 	.word	0x00000750


	//   ....[2]....
        /*0068*/ 	.word	0x00000bc0


	//   ....[3]....
        /*006c*/ 	.word	0x000013a0


	//----- nvinfo : EIATTR_CRS_STACK_SIZE
	.align		4
.L_35:
        /*0070*/ 	.byte	0x04, 0x1e
        /*0072*/ 	.short	(.L_37 - .L_36)
.L_36:
        /*0074*/ 	.word	0x00000000


	//----- nvinfo : EIATTR_CBANK_PARAM_SIZE
	.align		4
.L_37:
        /*0078*/ 	.byte	0x03, 0x19
        /*007a*/ 	.short	0x0018


	//----- nvinfo : EIATTR_PARAM_CBANK
	.align		4
        /*007c*/ 	.byte	0x04, 0x0a
        /*007e*/ 	.short	(.L_39 - .L_38)
	.align		4
.L_38:
        /*0080*/ 	.word	index@(.nv.constant0._Z18shared_softmax_gpuPfS_ii)
        /*0084*/ 	.short	0x0380
        /*0086*/ 	.short	0x0018


	//----- nvinfo : EIATTR_SW_WAR
	.align		4
.L_39:
        /*0088*/ 	.byte	0x04, 0x36
        /*008a*/ 	.short	(.L_41 - .L_40)
.L_40:
        /*008c*/ 	.word	0x00000008
.L_41:


//--------------------- .nv.info._Z18online_softmax_gpuPfS_ii --------------------------
	.section	.nv.info._Z18online_softmax_gpuPfS_ii,"",@"SHT_CUDA_INFO"
	.sectionflags	@""
	.align	4


	//----- nvinfo : EIATTR_CUDA_API_VERSION
	.align		4
        /*0000*/ 	.byte	0x04, 0x37
        /*0002*/ 	.short	(.L_43 - .L_42)
.L_42:
        /*0004*/ 	.word	0x00000082


	//----- nvinfo : EIATTR_KPARAM_INFO
	.align		4
.L_43:
        /*0008*/ 	.byte	0x04, 0x17
        /*000a*/ 	.short	(.L_45 - .L_44)
.L_44:
        /*000c*/ 	.word	0x00000000
        /*0010*/ 	.short	0x0003
        /*0012*/ 	.short	0x0014
        /*0014*/ 	.byte	0x00, 0xf0, 0x11, 0x00


	//----- nvinfo : EIATTR_KPARAM_INFO
	.align		4
.L_45:
        /*0018*/ 	.byte	0x04, 0x17
        /*001a*/ 	.short	(.L_47 - .L_46)
.L_46:
        /*001c*/ 	.word	0x00000000
        /*0020*/ 	.short	0x0002
        /*0022*/ 	.short	0x0010
        /*0024*/ 	.byte	0x00, 0xf0, 0x11, 0x00


	//----- nvinfo : EIATTR_KPARAM_INFO
	.align		4
.L_47:
        /*0028*/ 	.byte	0x04, 0x17
        /*002a*/ 	.short	(.L_49 - .L_48)
.L_48:
        /*002c*/ 	.word	0x00000000
        /*0030*/ 	.short	0x0001
        /*0032*/ 	.short	0x0008
        /*0034*/ 	.byte	0x00, 0xf5, 0x21, 0x00


	//----- nvinfo : EIATTR_KPARAM_INFO
	.align		4
.L_49:
        /*0038*/ 	.byte	0x04, 0x17
        /*003a*/ 	.short	(.L_51 - .L_50)
.L_50:
        /*003c*/ 	.word	0x00000000
        /*0040*/ 	.short	0x0000
        /*0042*/ 	.short	0x0000
        /*0044*/ 	.byte	0x00, 0xf5, 0x21, 0x00


	//----- nvinfo : EIATTR_SPARSE_MMA_MASK
	.align		4
.L_51:
        /*0048*/ 	.byte	0x03, 0x50
        /*004a*/ 	.short	0x0000


	//----- nvinfo : EIATTR_MAXREG_COUNT
	.align		4
        /*004c*/ 	.byte	0x03, 0x1b
        /*004e*/ 	.short	0x00ff


	//----- nvinfo : EIATTR_MERCURY_ISA_VERSION
	.align		4
        /*0050*/ 	.byte	0x03, 0x5f
        /*0052*/ 	.short	0x0101


	//----- nvinfo : EIATTR_VRC_CTA_INIT_COUNT
	.align		4
        /*0054*/ 	.byte	0x02, 0x4a
	.zero		1
	.zero		1


	//----- nvinfo : EIATTR_EXIT_INSTR_OFFSETS
	.align		4
        /*0058*/ 	.byte	0x04, 0x1c
        /*005a*/ 	.short	(.L_53 - .L_52)


	//   ....[0]....
.L_52:
        /*005c*/ 	.word	0x00000070


	//   ....[1]....
        /*0060*/ 	.word	0x00001400


	//   ....[2]....
        /*0064*/ 	.word	0x00002290


	//   ....[3]....
        /*0068*/ 	.word	0x000029d0


	//   ....[4]....
        /*006c*/ 	.word	0x00002dd0


	//   ....[5]....
        /*0070*/ 	.word	0x00002fd0


	//----- nvinfo : EIATTR_CRS_STACK_SIZE
	.align		4
.L_53:
        /*0074*/ 	.byte	0x04, 0x1e
        /*0076*/ 	.short	(.L_55 - .L_54)
.L_54:
        /*0078*/ 	.word	0x00000000


	//----- nvinfo : EIATTR_CBANK_PARAM_SIZE
	.align		4
.L_55:
        /*007c*/ 	.byte	0x03, 0x19
        /*007e*/ 	.short	0x0018


	//----- nvinfo : EIATTR_PARAM_CBANK
	.align		4
        /*0080*/ 	.byte	0x04, 0x0a
        /*0082*/ 	.short	(.L_57 - .L_56)
	.align		4
.L_56:
        /*0084*/ 	.word	index@(.nv.constant0._Z18online_softmax_gpuPfS_ii)
        /*0088*/ 	.short	0x0380
        /*008a*/ 	.short	0x0018


	//----- nvinfo : EIATTR_SW_WAR
	.align		4
.L_57:
        /*008c*/ 	.byte	0x04, 0x36
        /*008e*/ 	.short	(.L_59 - .L_58)
.L_58:
        /*0090*/ 	.word	0x00000008
.L_59:


//--------------------- .nv.info._Z11softmax_gpuPfS_ii --------------------------
	.section	.nv.info._Z11softmax_gpuPfS_ii,"",@"SHT_CUDA_INFO"
	.sectionflags	@""
	.align	4


	//----- nvinfo : EIATTR_CUDA_API_VERSION
	.align		4
        /*0000*/ 	.byte	0x04, 0x37
        /*0002*/ 	.short	(.L_61 - .L_60)
.L_60:
        /*0004*/ 	.word	0x00000082


	//----- nvinfo : EIATTR_KPARAM_INFO
	.align		4
.L_61:
        /*0008*/ 	.byte	0x04, 0x17
        /*000a*/ 	.short	(.L_63 - .L_62)
.L_62:
        /*000c*/ 	.word	0x00000000
        /*0010*/ 	.short	0x0003
        /*0012*/ 	.short	0x0014
        /*0014*/ 	.byte	0x00, 0xf0, 0x11, 0x00


	//----- nvinfo : EIATTR_KPARAM_INFO
	.align		4
.L_63:
        /*0018*/ 	.byte	0x04, 0x17
        /*001a*/ 	.short	(.L_65 - .L_64)
.L_64:
        /*001c*/ 	.word	0x00000000
        /*0020*/ 	.short	0x0002
        /*0022*/ 	.short	0x0010
        /*0024*/ 	.byte	0x00, 0xf0, 0x11, 0x00


	//----- nvinfo : EIATTR_KPARAM_INFO
	.align		4
.L_65:
        /*0028*/ 	.byte	0x04, 0x17
        /*002a*/ 	.short	(.L_67 - .L_66)
.L_66:
        /*002c*/ 	.word	0x00000000
        /*0030*/ 	.short	0x0001
        /*0032*/ 	.short	0x0008
        /*0034*/ 	.byte	0x00, 0xf5, 0x21, 0x00


	//----- nvinfo : EIATTR_KPARAM_INFO
	.align		4
.L_67:
        /*0038*/ 	.byte	0x04, 0x17
        /*003a*/ 	.short	(.L_69 - .L_68)
.L_68:
        /*003c*/ 	.word	0x00000000
        /*0040*/ 	.short	0x0000
        /*0042*/ 	.short	0x0000
        /*0044*/ 	.byte	0x00, 0xf5, 0x21, 0x00


	//----- nvinfo : EIATTR_SPARSE_MMA_MASK
	.align		4
.L_69:
        /*0048*/ 	.byte	0x03, 0x50
        /*004a*/ 	.short	0x0000


	//----- nvinfo : EIATTR_MAXREG_COUNT
	.align		4
        /*004c*/ 	.byte	0x03, 0x1b
        /*004e*/ 	.short	0x00ff


	//----- nvinfo : EIATTR_MERCURY_ISA_VERSION
	.align		4
        /*0050*/ 	.byte	0x03, 0x5f
        /*0052*/ 	.short	0x0101


	//----- nvinfo : EIATTR_VRC_CTA_INIT_COUNT
	.align		4
        /*0054*/ 	.byte	0x02, 0x4a
	.zero		1
	.zero		1


	//----- nvinfo : EIATTR_EXIT_INSTR_OFFSETS
	.align		4
        /*0058*/ 	.byte	0x04, 0x1c
        /*005a*/ 	.short	(.L_71 - .L_70)


	//   ....[0]....
.L_70:
        /*005c*/ 	.word	0x00000070


	//   ....[1]....
        /*0060*/ 	.word	0x000013a0


	//   ....[2]....
        /*0064*/ 	.word	0x00002230


	//   ....[3]....
        /*0068*/ 	.word	0x00002970


	//   ....[4]....
        /*006c*/ 	.word	0x00002d70


	//   ....[5]....
        /*0070*/ 	.word	0x00002f70


	//----- nvinfo : EIATTR_CRS_STACK_SIZE
	.align		4
.L_71:
        /*0074*/ 	.byte	0x04, 0x1e
        /*0076*/ 	.short	(.L_73 - .L_72)
.L_72:
        /*0078*/ 	.word	0x00000000


	//----- nvinfo : EIATTR_CBANK_PARAM_SIZE
	.align		4
.L_73:
        /*007c*/ 	.byte	0x03, 0x19
        /*007e*/ 	.short	0x0018


	//----- nvinfo : EIATTR_PARAM_CBANK
	.align		4
        /*0080*/ 	.byte	0x04, 0x0a
        /*0082*/ 	.short	(.L_75 - .L_74)
	.align		4
.L_74:
        /*0084*/ 	.word	index@(.nv.constant0._Z11softmax_gpuPfS_ii)
        /*0088*/ 	.short	0x0380
        /*008a*/ 	.short	0x0018


	//----- nvinfo : EIATTR_SW_WAR
	.align		4
.L_75:
        /*008c*/ 	.byte	0x04, 0x36
        /*008e*/ 	.short	(.L_77 - .L_76)
.L_76:
        /*0090*/ 	.word	0x00000008
.L_77:


//--------------------- .nv.callgraph             --------------------------
	.section	.nv.callgraph,"",@"SHT_CUDA_CALLGRAPH"
	.align	4
	.sectionentsize	8
	.align		4
        /*0000*/ 	.word	0x00000000
	.align		4
        /*0004*/ 	.word	0xffffffff
	.align		4
        /*0008*/ 	.word	0x00000000
	.align		4
        /*000c*/ 	.word	0xfffffffe
	.align		4
        /*0010*/ 	.word	0x00000000
	.align		4
        /*0014*/ 	.word	0xfffffffd
	.align		4
        /*0018*/ 	.word	0x00000000
	.align		4
        /*001c*/ 	.word	0xfffffffc


//--------------------- .text._Z18shared_softmax_gpuPfS_ii --------------------------
	.section	.text._Z18shared_softmax_gpuPfS_ii,"ax",@progbits
	.align	128
        .global         _Z18shared_softmax_gpuPfS_ii
        .type           _Z18shared_softmax_gpuPfS_ii,@function
        .size           _Z18shared_softmax_gpuPfS_ii,(.L_x_150 - _Z18shared_softmax_gpuPfS_ii)
        .other          _Z18shared_softmax_gpuPfS_ii,@"STO_CUDA_ENTRY STV_DEFAULT"
_Z18shared_softmax_gpuPfS_ii:
.text._Z18shared_softmax_gpuPfS_ii:
[----:B------:R-:W-:Y:S08]  /*0000*/  LDC R1, c[0x0][0x37c] ;  /* 0x0000df00ff017b82 */ /* 0x000ff00000000800 */
[----:B------:R-:W0:Y:S08]  /*0010*/  S2UR UR6, SR_CTAID.X ;  /* 0x00000000000679c3 */ /* 0x000e300000002500 */
[----:B------:R-:W0:Y:S02]  /*0020*/  LDC R0, c[0x0][0x390] ;  /* 0x0000e400ff007b82 */ /* 0x000e240000000800 */
[----:B0-----:R-:W-:-:S13]  /*0030*/  ISETP.LE.AND P0, PT, R0, UR6, PT ;  /* 0x0000000600007c0c */ /* 0x001fda000bf03270 */
[----:B------:R-:W-:Y:S05]  /*0040*/  @P0 EXIT ;  /* 0x000000000000094d */ /* 0x000fea0003800000 */
[----:B------:R-:W0:Y:S01]  /*0050*/  S2R R4, SR_TID.X ;  /* 0x0000000000047919 */ /* 0x000e220000002100 */
[----:B------:R-:W0:Y:S01]  /*0060*/  LDCU UR4, c[0x0][0x394] ;  /* 0x00007280ff0477ac */ /* 0x000e220008000800 */
[----:B------:R-:W-:Y:S01]  /*0070*/  BSSY.RECONVERGENT B0, `(.L_x_0) ;  /* 0x0000030000007945 */ /* 0x000fe20003800200 */
[----:B------:R-:W-:Y:S01]  /*0080*/  HFMA2 R7, -RZ, RZ, 0, 0 ;  /* 0x00000000ff077431 */ /* 0x000fe200000001ff */
[----:B------:R-:W-:Y:S01]  /*0090*/  MOV R0, RZ ;  /* 0x000000ff00007202 */ /* 0x000fe20000000f00 */
[----:B------:R-:W1:Y:S01]  /*00a0*/  LDCU.64 UR8, c[0x0][0x358] ;  /* 0x00006b00ff0877ac */ /* 0x000e620008000a00 */
[----:B0-----:R-:W-:-:S13]  /*00b0*/  ISETP.GE.AND P0, PT, R4, UR4, PT ;  /* 0x0000000404007c0c */ /* 0x001fda000bf06270 */
[----:B-1----:R-:W-:Y:S05]  /*00c0*/  @P0 BRA `(.L_x_1) ;  /* 0x0000000000a80947 */ /* 0x002fea0003800000 */
[----:B------:R-:W0:Y:S01]  /*00d0*/  LDC R6, c[0x0][0x360] ;  /* 0x0000d800ff067b82 */ /* 0x000e220000000800 */
[----:B------:R-:W-:Y:S01]  /*00e0*/  IMAD.MOV.U32 R0, RZ, RZ, RZ ;  /* 0x000000ffff007224 */ /* 0x000fe200078e00ff */
[----:B------:R-:W-:Y:S02]  /*00f0*/  MOV R5, R4 ;  /* 0x0000000400057202 */ /* 0x000fe40000000f00 */
[----:B------:R-:W-:-:S04]  /*0100*/  MOV R7, RZ ;  /* 0x000000ff00077202 */ /* 0x000fc80000000f00 */
[----:B------:R-:W1:Y:S08]  /*0110*/  LDC R8, c[0x0][0x394] ;  /* 0x0000e500ff087b82 */ /* 0x000e700000000800 */
[----:B------:R-:W2:Y:S02]  /*0120*/  LDC.64 R2, c[0x0][0x380] ;  /* 0x0000e000ff027b82 */ /* 0x000ea40000000a00 */
.L_x_4:
[----:B-1----:R-:W-:-:S04]  /*0130*/  IMAD R11, R8, UR6, R5 ;  /* 0x00000006080b7c24 */ /* 0x002fc8000f8e0205 */
[----:B--2---:R-:W-:-:S06]  /*0140*/  IMAD.WIDE R10, R11, 0x4, R2 ;  /* 0x000000040b0a7825 */ /* 0x004fcc00078e0202 */
[----:B------:R-:W2:Y:S01]  /*0150*/  LDG.E R10, desc[UR8][R10.64] ;  /* 0x000000080a0a7981 */ /* 0x000ea2000c1e1900 */
[----:B------:R-:W-:Y:S01]  /*0160*/  BSSY.RECONVERGENT B1, `(.L_x_2) ;  /* 0x0000013000017945 */ /* 0x000fe20003800200 */
[----:B------:R-:W-:Y:S01]  /*0170*/  IMAD.MOV.U32 R16, RZ, RZ, 0x3bbb989d ;  /* 0x3bbb989dff107424 */ /* 0x000fe200078e00ff */
[----:B--2---:R-:W1:Y:S02]  /*0180*/  F2I.TRUNC.NTZ R9, R10 ;  /* 0x0000000a00097305 */ /* 0x004e64000020f100 */
[----:B-1----:R-:W-:-:S04]  /*0190*/  I2FP.F32.S32 R14, R9 ;  /* 0x00000009000e7245 */ /* 0x002fc80000201400 */
[----:B------:R-:W-:-:S13]  /*01a0*/  FSETP.GEU.AND P0, PT, R7, R14, PT ;  /* 0x0000000e0700720b */ /* 0x000fda0003f0e000 */
[----:B------:R-:W-:Y:S05]  /*01b0*/  @P0 BRA `(.L_x_3) ;  /* 0x0000000000340947 */ /* 0x000fea0003800000 */
[----:B------:R-:W-:Y:S02]  /*01c0*/  HFMA2 R10, -RZ, RZ, 0.96630859375, -0.0022525787353515625 ;  /* 0x3bbb989dff0a7431 */ /* 0x000fe400000001ff */
[----:B------:R-:W-:Y:S01]  /*01d0*/  FADD R7, R7, -R14 ;  /* 0x8000000e07077221 */ /* 0x000fe20000000000 */
[----:B------:R-:W-:-:S03]  /*01e0*/  MOV R12, 0x437c0000 ;  /* 0x437c0000000c7802 */ /* 0x000fc60000000f00 */
[----:B------:R-:W-:-:S04]  /*01f0*/  FFMA.SAT R9, R7, R10, 0.5 ;  /* 0x3f00000007097423 */ /* 0x000fc8000000200a */
[----:B------:R-:W-:-:S04]  /*0200*/  FFMA.RM R9, R9, R12, 12582913 ;  /* 0x4b40000109097423 */ /* 0x000fc8000000400c */
[C---:B------:R-:W-:Y:S01]  /*0210*/  FADD R10, R9.reuse, -12583039 ;  /* 0xcb40007f090a7421 */ /* 0x040fe20000000000 */
[----:B------:R-:W-:-:S03]  /*0220*/  IMAD.SHL.U32 R9, R9, 0x800000, RZ ;  /* 0x0080000009097824 */ /* 0x000fc600078e00ff */
[----:B------:R-:W-:-:S04]  /*0230*/  FFMA R10, R7, 1.4426950216293334961, -R10 ;  /* 0x3fb8aa3b070a7823 */ /* 0x000fc8000000080a */
[----:B------:R-:W-:Y:S01]  /*0240*/  FFMA R10, R7, 1.925963033500011079e-08, R10 ;  /* 0x32a57060070a7823 */ /* 0x000fe2000000000a */
[----:B------:R-:W-:-:S05]  /*0250*/  MOV R7, R14 ;  /* 0x0000000e00077202 */ /* 0x000fca0000000f00 */
[----:B------:R-:W1:Y:S02]  /*0260*/  MUFU.EX2 R10, R10 ;  /* 0x0000000a000a7308 */ /* 0x000e640000000800 */
[----:B-1----:R-:W-:-:S04]  /*0270*/  FMUL R9, R9, R10 ;  /* 0x0000000a09097220 */ /* 0x002fc80000400000 */
[----:B------:R-:W-:-:S07]  /*0280*/  FMUL R0, R0, R9 ;  /* 0x0000000900007220 */ /* 0x000fce0000400000 */
.L_x_3:
[----:B------:R-:W-:Y:S05]  /*0290*/  BSYNC.RECONVERGENT B1 ;  /* 0x0000000000017941 */ /* 0x000fea0003800200 */
.L_x_2:
[----:B------:R-:W-:Y:S02]  /*02a0*/  HFMA2 R11, -RZ, RZ, 3.7421875, 0 ;  /* 0x437c0000ff0b7431 */ /* 0x000fe400000001ff */
[----:B------:R-:W-:Y:S01]  /*02b0*/  FADD R9, -R7, R14 ;  /* 0x0000000e07097221 */ /* 0x000fe20000000100 */
[----:B0-----:R-:W-:-:S03]  /*02c0*/  IMAD.IADD R5, R6, 0x1, R5 ;  /* 0x0000000106057824 */ /* 0x001fc600078e0205 */
[----:B------:R-:W-:Y:S02]  /*02d0*/  FFMA.SAT R10, R9, R16, 0.5 ;  /* 0x3f000000090a7423 */ /* 0x000fe40000002010 */
[----:B------:R-:W-:Y:S02]  /*02e0*/  ISETP.GE.AND P0, PT, R5, R8, PT ;  /* 0x000000080500720c */ /* 0x000fe40003f06270 */
[----:B------:R-:W-:-:S04]  /*02f0*/  FFMA.RM R10, R10, R11, 12582913 ;  /* 0x4b4000010a0a7423 */ /* 0x000fc8000000400b */
[----:B------:R-:W-:-:S04]  /*0300*/  FADD R12, R10, -12583039 ;  /* 0xcb40007f0a0c7421 */ /* 0x000fc80000000000 */
[----:B------:R-:W-:-:S04]  /*0310*/  FFMA R12, R9, 1.4426950216293334961, -R12 ;  /* 0x3fb8aa3b090c7823 */ /* 0x000fc8000000080c */
[----:B------:R-:W-:Y:S01]  /*0320*/  FFMA R12, R9, 1.925963033500011079e-08, R12 ;  /* 0x32a57060090c7823 */ /* 0x000fe2000000000c */
[----:B------:R-:W-:-:S05]  /*0330*/  SHF.L.U32 R9, R10, 0x17, RZ ;  /* 0x000000170a097819 */ /* 0x000fca00000006ff */
[----:B------:R-:W0:Y:S02]  /*0340*/  MUFU.EX2 R12, R12 ;  /* 0x0000000c000c7308 */ /* 0x000e240000000800 */
[----:B0-----:R-:W-:Y:S01]  /*0350*/  FFMA R0, R9, R12, R0 ;  /* 0x0000000c09007223 */ /* 0x001fe20000000000 */
[----:B------:R-:W-:Y:S06]  /*0360*/  @!P0 BRA `(.L_x_4) ;  /* 0xfffffffc00708947 */ /* 0x000fec000383ffff */
.L_x_1:
[----:B------:R-:W-:Y:S05]  /*0370*/  BSYNC.RECONVERGENT B0 ;  /* 0x0000000000007941 */ /* 0x000fea0003800200 */
.L_x_0:
[----:B------:R-:W0:Y:S08]  /*0380*/  S2UR UR5, SR_CgaCtaId ;  /* 0x00000000000579c3 */ /* 0x000e300000008800 */
[----:B------:R-:W-:Y:S06]  /*0390*/  BAR.SYNC.DEFER_BLOCKING 0x0 ;  /* 0x0000000000007b1d */ /* 0x000fec0000010000 */
[----:B------:R-:W-:-:S02]  /*03a0*/  UMOV UR4, 0x400 ;  /* 0x0000040000047882 */ /* 0x000fc40000000000 */
[----:B------:R-:W1:Y:S01]  /*03b0*/  LDC R5, c[0x0][0x360] ;  /* 0x0000d800ff057b82 */ /* 0x000e620000000800 */
[----:B0-----:R-:W-:-:S06]  /*03c0*/  ULEA UR4, UR5, UR4, 0x18 ;  /* 0x0000000405047291 */ /* 0x001fcc000f8ec0ff */
[----:B------:R-:W-:Y:S02]  /*03d0*/  LEA R2, R4, UR4, 0x2 ;  /* 0x0000000404027c11 */ /* 0x000fe4000f8e10ff */
[----:B-1----:R-:W-:-:S03]  /*03e0*/  ISETP.GE.U32.AND P0, PT, R5, 0x2, PT ;  /* 0x000000020500780c */ /* 0x002fc60003f06070 */
[----:B------:R0:W-:Y:S01]  /*03f0*/  STS [R2], R7 ;  /* 0x0000000702007388 */ /* 0x0001e20000000800 */
[----:B------:R-:W-:Y:S09]  /*0400*/  BAR.SYNC.DEFER_BLOCKING 0x0 ;  /* 0x0000000000007b1d */ /* 0x000ff20000010000 */
[----:B0-----:R-:W-:Y:S05]  /*0410*/  @!P0 BRA `(.L_x_5) ;  /* 0x0000000000308947 */ /* 0x001fea0003800000 */
[----:B------:R-:W-:-:S07]  /*0420*/  MOV R3, R5 ;  /* 0x0000000500037202 */ /* 0x000fce0000000f00 */
.L_x_6:
[----:B------:R-:W-:-:S04]  /*0430*/  SHF.R.U32.HI R11, RZ, 0x1, R3 ;  /* 0x00000001ff0b7819 */ /* 0x000fc80000011603 */
[----:B------:R-:W-:-:S13]  /*0440*/  ISETP.GE.U32.AND P0, PT, R4, R11, PT ;  /* 0x0000000b0400720c */ /* 0x000fda0003f06070 */
[----:B------:R-:W-:Y:S01]  /*0450*/  @!P0 IMAD R8, R11, 0x4, R2 ;  /* 0x000000040b088824 */ /* 0x000fe200078e0202 */
[----:B------:R-:W-:Y:S04]  /*0460*/  @!P0 LDS R6, [R2] ;  /* 0x0000000002068984 */ /* 0x000fe80000000800 */
[----:B------:R-:W0:Y:S02]  /*0470*/  @!P0 LDS R9, [R8] ;  /* 0x0000000008098984 */ /* 0x000e240000000800 */
[----:B0-----:R-:W-:-:S05]  /*0480*/  @!P0 FMNMX R9, R6, R9, !PT ;  /* 0x0000000906098209 */ /* 0x001fca0007800000 */
[----:B------:R0:W-:Y:S01]  /*0490*/  @!P0 STS [R2], R9 ;  /* 0x0000000902008388 */ /* 0x0001e20000000800 */
[----:B------:R-:W-:Y:S01]  /*04a0*/  BAR.SYNC.DEFER_BLOCKING 0x0 ;  /* 0x0000000000007b1d */ /* 0x000fe20000010000 */
[----:B------:R-:W-:Y:S02]  /*04b0*/  ISETP.GT.U32.AND P0, PT, R3, 0x3, PT ;  /* 0x000000030300780c */ /* 0x000fe40003f04070 */
[----:B------:R-:W-:-:S11]  /*04c0*/  MOV R3, R11 ;  /* 0x0000000b00037202 */ /* 0x000fd60000000f00 */
[----:B0-----:R-:W-:Y:S05]  /*04d0*/  @P0 BRA `(.L_x_6) ;  /* 0xfffffffc00d40947 */ /* 0x001fea000383ffff */
.L_x_5:
[----:B------:R-:W0:Y:S01]  /*04e0*/  S2UR UR5, SR_CgaCtaId ;  /* 0x00000000000579c3 */ /* 0x000e220000008800 */
[----:B------:R-:W-:Y:S01]  /*04f0*/  UMOV UR4, 0x400 ;  /* 0x0000040000047882 */ /* 0x000fe20000000000 */
[----:B------:R-:W-:Y:S02]  /*0500*/  HFMA2 R8, -RZ, RZ, 0.96630859375, -0.0022525787353515625 ;  /* 0x3bbb989dff087431 */ /* 0x000fe400000001ff */
[----:B------:R-:W-:Y:S01]  /*0510*/  IMAD.MOV.U32 R10, RZ, RZ, 0x437c0000 ;  /* 0x437c0000ff0a7424 */ /* 0x000fe200078e00ff */
[----:B------:R-:W-:Y:S01]  /*0520*/  ISETP.GE.U32.AND P0, PT, R5, 0x2, PT ;  /* 0x000000020500780c */ /* 0x000fe20003f06070 */
[----:B0-----:R-:W-:-:S09]  /*0530*/  ULEA UR4, UR5, UR4, 0x18 ;  /* 0x0000000405047291 */ /* 0x001fd2000f8ec0ff */
[----:B------:R-:W0:Y:S02]  /*0540*/  LDS R6, [UR4] ;  /* 0x00000004ff067984 */ /* 0x000e240008000800 */
[----:B0-----:R-:W-:-:S04]  /*0550*/  FADD R7, -R6, R7 ;  /* 0x0000000706077221 */ /* 0x001fc80000000100 */
[----:B------:R-:W-:-:S04]  /*0560*/  FFMA.SAT R3, R7, R8, 0.5 ;  /* 0x3f00000007037423 */ /* 0x000fc80000002008 */
[----:B------:R-:W-:-:S04]  /*0570*/  FFMA.RM R3, R3, R10, 12582913 ;  /* 0x4b40000103037423 */ /* 0x000fc8000000400a */
[C---:B------:R-:W-:Y:S01]  /*0580*/  FADD R8, R3.reuse, -12583039 ;  /* 0xcb40007f03087421 */ /* 0x040fe20000000000 */
[----:B------:R-:W-:-:S03]  /*0590*/  SHF.L.U32 R3, R3, 0x17, RZ ;  /* 0x0000001703037819 */ /* 0x000fc600000006ff */
[----:B------:R-:W-:-:S04]  /*05a0*/  FFMA R8, R7, 1.4426950216293334961, -R8 ;  /* 0x3fb8aa3b07087823 */ /* 0x000fc80000000808 */
[----:B------:R-:W-:-:S06]  /*05b0*/  FFMA R8, R7, 1.925963033500011079e-08, R8 ;  /* 0x32a5706007087823 */ /* 0x000fcc0000000008 */
[----:B------:R-:W0:Y:S02]  /*05c0*/  MUFU.EX2 R8, R8 ;  /* 0x0000000800087308 */ /* 0x000e240000000800 */
[----:B0-----:R-:W-:-:S04]  /*05d0*/  FMUL R3, R3, R8 ;  /* 0x0000000803037220 */ /* 0x001fc80000400000 */
[----:B------:R-:W-:Y:S01]  /*05e0*/  FMUL R3, R3, R0 ;  /* 0x0000000003037220 */ /* 0x000fe20000400000 */
[----:B------:R-:W-:Y:S06]  /*05f0*/  BAR.SYNC.DEFER_BLOCKING 0x0 ;  /* 0x0000000000007b1d */ /* 0x000fec0000010000 */
[----:B------:R0:W-:Y:S02]  /*0600*/  STS [R2], R3 ;  /* 0x0000000302007388 */ /* 0x0001e40000000800 */
[----:B------:R-:W-:Y:S06]  /*0610*/  BAR.SYNC.DEFER_BLOCKING 0x0 ;  /* 0x0000000000007b1d */ /* 0x000fec0000010000 */
[----:B------:R-:W-:Y:S05]  /*0620*/  @!P0 BRA `(.L_x_7) ;  /* 0x0000000000308947 */ /* 0x000fea0003800000 */
[----:B------:R-:W-:-:S07]  /*0630*/  MOV R0, R5 ;  /* 0x0000000500007202 */ /* 0x000fce0000000f00 */
.L_x_8:
[----:B------:R-:W-:-:S04]  /*0640*/  SHF.R.U32.HI R9, RZ, 0x1, R0 ;  /* 0x00000001ff097819 */ /* 0x000fc80000011600 */
[----:B------:R-:W-:-:S13]  /*0650*/  ISETP.GE.U32.AND P0, PT, R4, R9, PT ;  /* 0x000000090400720c */ /* 0x000fda0003f06070 */
[----:B0-----:R-:W-:Y:S01]  /*0660*/  @!P0 IMAD R3, R9, 0x4, R2 ;  /* 0x0000000409038824 */ /* 0x001fe200078e0202 */
[----:B------:R-:W-:Y:S05]  /*0670*/  @!P0 LDS R8, [R2] ;  /* 0x0000000002088984 */ /* 0x000fea0000000800 */
[----:B------:R-:W0:Y:S02]  /*0680*/  @!P0 LDS R3, [R3] ;  /* 0x0000000003038984 */ /* 0x000e240000000800 */
[----:B0-----:R-:W-:-:S05]  /*0690*/  @!P0 FADD R7, R3, R8 ;  /* 0x0000000803078221 */ /* 0x001fca0000000000 */
[----:B------:R1:W-:Y:S01]  /*06a0*/  @!P0 STS [R2], R7 ;  /* 0x0000000702008388 */ /* 0x0003e20000000800 */
[----:B------:R-:W-:Y:S01]  /*06b0*/  BAR.SYNC.DEFER_BLOCKING 0x0 ;  /* 0x0000000000007b1d */ /* 0x000fe20000010000 */
[----:B------:R-:W-:Y:S02]  /*06c0*/  ISETP.GT.U32.AND P0, PT, R0, 0x3, PT ;  /* 0x000000030000780c */ /* 0x000fe40003f04070 */
[----:B------:R-:W-:-:S11]  /*06d0*/  MOV R0, R9 ;  /* 0x0000000900007202 */ /* 0x000fd60000000f00 */
[----:B-1----:R-:W-:Y:S05]  /*06e0*/  @P0 BRA `(.L_x_8) ;  /* 0xfffffffc00d40947 */ /* 0x002fea000383ffff */
.L_x_7:
[----:B------:R-:W1:Y:S01]  /*06f0*/  S2UR UR5, SR_CgaCtaId ;  /* 0x00000000000579c3 */ /* 0x000e620000008800 */
[----:B------:R-:W-:Y:S01]  /*0700*/  UMOV UR4, 0x400 ;  /* 0x0000040000047882 */ /* 0x000fe20000000000 */
[----:B------:R-:W-:Y:S01]  /*0710*/  ISETP.GT.U32.AND P0, PT, R4, 0x7f, PT ;  /* 0x0000007f0400780c */ /* 0x000fe20003f04070 */
[----:B-1----:R-:W-:-:S09]  /*0720*/  ULEA UR4, UR5, UR4, 0x18 ;  /* 0x0000000405047291 */ /* 0x002fd2000f8ec0ff */
[----:B------:R-:W1:Y:S01]  /*0730*/  LDS R9, [UR4] ;  /* 0x00000004ff097984 */ /* 0x000e620008000800 */
[----:B------:R-:W-:Y:S06]  /*0740*/  BAR.SYNC.DEFER_BLOCKING 0x0 ;  /* 0x0000000000007b1d */ /* 0x000fec0000010000 */
[----:B------:R-:W-:Y:S05]  /*0750*/  @P0 EXIT ;  /* 0x000000000000094d */ /* 0x000fea0003800000 */
[----:B------:R-:W2:Y:S01]  /*0760*/  I2F.U32.RP R8, R5 ;  /* 0x0000000500087306 */ /* 0x000ea20000209000 */
[----:B------:R-:W-:Y:S01]  /*0770*/  IADD3 R0, PT, PT, R4, R5, RZ ;  /* 0x0000000504007210 */ /* 0x000fe20007ffe0ff */
[----:B------:R-:W-:Y:S01]  /*0780*/  BSSY.RECONVERGENT B0, `(.L_x_9) ;  /* 0x0000042000007945 */ /* 0x000fe20003800200 */
[----:B------:R-:W-:Y:S02]  /*0790*/  ISETP.NE.U32.AND P2, PT, R5, RZ, PT ;  /* 0x000000ff0500720c */ /* 0x000fe40003f45070 */
[C---:B------:R-:W-:Y:S02]  /*07a0*/  ISETP.GE.U32.AND P0, PT, R0.reuse, 0x80, PT ;  /* 0x000000800000780c */ /* 0x040fe40003f06070 */
[----:B------:R-:W-:Y:S02]  /*07b0*/  VIMNMX.U32 R7, PT, PT, R0, 0x80, !PT ;  /* 0x0000008000077848 */ /* 0x000fe40007fe0000 */
[----:B------:R-:W-:-:S04]  /*07c0*/  SEL R19, RZ, 0x1, P0 ;  /* 0x00000001ff137807 */ /* 0x000fc80000000000 */
[----:B------:R-:W-:Y:S01]  /*07d0*/  IADD3 R0, PT, PT, R7, -R0, -R19 ;  /* 0x8000000007007210 */ /* 0x000fe20007ffe813 */
[----:B--2---:R-:W0:Y:S02]  /*07e0*/  MUFU.RCP R8, R8 ;  /* 0x0000000800087308 */ /* 0x004e240000001000 */
[----:B0-----:R-:W-:-:S06]  /*07f0*/  IADD3 R2, PT, PT, R8, 0xffffffe, RZ ;  /* 0x0ffffffe08027810 */ /* 0x001fcc0007ffe0ff */
[----:B------:R0:W2:Y:S02]  /*0800*/  F2I.FTZ.U32.TRUNC.NTZ R3, R2 ;  /* 0x0000000200037305 */ /* 0x0000a4000021f000 */
[----:B0-----:R-:W-:Y:S02]  /*0810*/  HFMA2 R2, -RZ, RZ, 0, 0 ;  /* 0x00000000ff027431 */ /* 0x001fe400000001ff */
[----:B--2---:R-:W-:-:S04]  /*0820*/  IMAD.MOV R10, RZ, RZ, -R3 ;  /* 0x000000ffff0a7224 */ /* 0x004fc800078e0a03 */
[----:B------:R-:W-:-:S04]  /*0830*/  IMAD R11, R10, R5, RZ ;  /* 0x000000050a0b7224 */ /* 0x000fc800078e02ff */
[----:B------:R-:W-:-:S06]  /*0840*/  IMAD.HI.U32 R3, R3, R11, R2 ;  /* 0x0000000b03037227 */ /* 0x000fcc00078e0002 */
[----:B------:R-:W-:-:S04]  /*0850*/  IMAD.HI.U32 R2, R3, R0, RZ ;  /* 0x0000000003027227 */ /* 0x000fc800078e00ff */
[----:B------:R-:W-:-:S04]  /*0860*/  IMAD.MOV R3, RZ, RZ, -R2 ;  /* 0x000000ffff037224 */ /* 0x000fc800078e0a02 */
[----:B------:R-:W-:-:S05]  /*0870*/  IMAD R0, R5, R3, R0 ;  /* 0x0000000305007224 */ /* 0x000fca00078e0200 */
[----:B------:R-:W-:-:S13]  /*0880*/  ISETP.GE.U32.AND P0, PT, R0, R5, PT ;  /* 0x000000050000720c */ /* 0x000fda0003f06070 */
[-C--:B------:R-:W-:Y:S02]  /*0890*/  @P0 IADD3 R0, PT, PT, R0, -R5.reuse, RZ ;  /* 0x8000000500000210 */ /* 0x080fe40007ffe0ff */
[----:B------:R-:W-:Y:S02]  /*08a0*/  @P0 IADD3 R2, PT, PT, R2, 0x1, RZ ;  /* 0x0000000102020810 */ /* 0x000fe40007ffe0ff */
[----:B------:R-:W-:-:S13]  /*08b0*/  ISETP.GE.U32.AND P1, PT, R0, R5, PT ;  /* 0x000000050000720c */ /* 0x000fda0003f26070 */
[----:B------:R-:W-:Y:S01]  /*08c0*/  @P1 VIADD R2, R2, 0x1 ;  /* 0x0000000102021836 */ /* 0x000fe20000000000 */
[----:B------:R-:W-:-:S04]  /*08d0*/  @!P2 LOP3.LUT R2, RZ, R5, RZ, 0x33, !PT ;  /* 0x00000005ff02a212 */ /* 0x000fc800078e33ff */
[----:B------:R-:W-:-:S04]  /*08e0*/  IADD3 R19, PT, PT, R19, R2, RZ ;  /* 0x0000000213137210 */ /* 0x000fc80007ffe0ff */
[----:B------:R-:W-:-:S04]  /*08f0*/  LOP3.LUT R0, R19, 0x3, RZ, 0xc0, !PT ;  /* 0x0000000313007812 */ /* 0x000fc800078ec0ff */
[----:B------:R-:W-:-:S13]  /*0900*/  ISETP.NE.AND P0, PT, R0, 0x3, PT ;  /* 0x000000030000780c */ /* 0x000fda0003f05270 */
[----:B------:R-:W-:Y:S05]  /*0910*/  @!P0 BRA `(.L_x_10) ;  /* 0x0000000000a08947 */ /* 0x000fea0003800000 */
[----:B------:R-:W0:Y:S01]  /*0920*/  LDC R21, c[0x0][0x394] ;  /* 0x0000e500ff157b82 */ /* 0x000e220000000800 */
[----:B------:R-:W-:-:S04]  /*0930*/  IADD3 R0, PT, PT, R19, 0x1, RZ ;  /* 0x0000000113007810 */ /* 0x000fc80007ffe0ff */
[----:B------:R-:W-:-:S03]  /*0940*/  LOP3.LUT R0, R0, 0x3, RZ, 0xc0, !PT ;  /* 0x0000000300007812 */ /* 0x000fc600078ec0ff */
[----:B------:R-:W2:Y:S02]  /*0950*/  LDC.64 R16, c[0x0][0x380] ;  /* 0x0000e000ff107b82 */ /* 0x000ea40000000a00 */
[----:B------:R-:W-:-:S06]  /*0960*/  IMAD.MOV R20, RZ, RZ, -R0 ;  /* 0x000000ffff147224 */ /* 0x000fcc00078e0a00 */
[----:B------:R-:W3:Y:S01]  /*0970*/  LDC.64 R14, c[0x0][0x388] ;  /* 0x0000e200ff0e7b82 */ /* 0x000ee20000000a00 */
[--C-:B0-----:R-:W-:Y:S02]  /*0980*/  IMAD R21, R21, UR6, R4.reuse ;  /* 0x0000000615157c24 */ /* 0x101fe4000f8e0204 */
[----:B------:R-:W-:-:S07]  /*0990*/  IMAD R4, R0, R5, R4 ;  /* 0x0000000500047224 */ /* 0x000fce00078e0204 */
.L_x_13:
[----:B--2---:R-:W-:-:S06]  /*09a0*/  IMAD.WIDE R2, R21, 0x4, R16 ;  /* 0x0000000415027825 */ /* 0x004fcc00078e0210 */
[----:B------:R-:W2:Y:S01]  /*09b0*/  LDG.E R3, desc[UR8][R2.64] ;  /* 0x0000000802037981 */ /* 0x000ea2000c1e1900 */
[----:B------:R-:W-:Y:S01]  /*09c0*/  HFMA2 R8, -RZ, RZ, 3.7421875, 0 ;  /* 0x437c0000ff087431 */ /* 0x000fe200000001ff */
[----:B0-----:R-:W-:Y:S01]  /*09d0*/  MOV R7, 0x3bbb989d ;  /* 0x3bbb989d00077802 */ /* 0x001fe20000000f00 */
[----:B------:R-:W-:Y:S01]  /*09e0*/  BSSY.RECONVERGENT B1, `(.L_x_11) ;  /* 0x0000018000017945 */ /* 0x000fe20003800200 */
[----:B------:R-:W-:-:S04]  /*09f0*/  IADD3 R20, PT, PT, R20, 0x1, RZ ;  /* 0x0000000114147810 */ /* 0x000fc80007ffe0ff */
[----:B------:R-:W-:Y:S01]  /*0a00*/  ISETP.NE.AND P2, PT, R20, RZ, PT ;  /* 0x000000ff1400720c */ /* 0x000fe20003f45270 */
[----:B--2---:R-:W-:-:S04]  /*0a10*/  FADD R0, -R6, R3 ;  /* 0x0000000306007221 */ /* 0x004fc80000000100 */
[----:B------:R-:W-:-:S04]  /*0a20*/  FFMA.SAT R7, R0, R7, 0.5 ;  /* 0x3f00000000077423 */ /* 0x000fc80000002007 */
[----:B------:R-:W-:Y:S02]  /*0a30*/  FFMA.RM R7, R7, R8, 12582913 ;  /* 0x4b40000107077423 */ /* 0x000fe40000004008 */
[----:B-1----:R-:W0:Y:S02]  /*0a40*/  MUFU.RCP R8, R9 ;  /* 0x0000000900087308 */ /* 0x002e240000001000 */
[C---:B------:R-:W-:Y:S01]  /*0a50*/  FADD R11, R7.reuse, -12583039 ;  /* 0xcb40007f070b7421 */ /* 0x040fe20000000000 */
[----:B------:R-:W-:-:S03]  /*0a60*/  IMAD.SHL.U32 R3, R7, 0x800000, RZ ;  /* 0x0080000007037824 */ /* 0x000fc600078e00ff */
[----:B------:R-:W-:-:S04]  /*0a70*/  FFMA R11, R0, 1.4426950216293334961, -R11 ;  /* 0x3fb8aa3b000b7823 */ /* 0x000fc8000000080b */
[----:B------:R-:W-:-:S04]  /*0a80*/  FFMA R11, R0, 1.925963033500011079e-08, R11 ;  /* 0x32a57060000b7823 */ /* 0x000fc8000000000b */
[----:B------:R3:W1:Y:S01]  /*0a90*/  MUFU.EX2 R0, R11 ;  /* 0x0000000b00007308 */ /* 0x0006620000000800 */
[----:B0-----:R-:W-:-:S04]  /*0aa0*/  FFMA R13, -R9, R8, 1 ;  /* 0x3f800000090d7423 */ /* 0x001fc80000000108 */
[----:B------:R-:W-:Y:S01]  /*0ab0*/  FFMA R8, R8, R13, R8 ;  /* 0x0000000d08087223 */ /* 0x000fe20000000008 */
[----:B---3--:R-:W-:-:S04]  /*0ac0*/  IMAD.WIDE R10, R21, 0x4, R14 ;  /* 0x00000004150a7825 */ /* 0x008fc800078e020e */
[----:B-1----:R-:W-:-:S04]  /*0ad0*/  FMUL R3, R3, R0 ;  /* 0x0000000003037220 */ /* 0x002fc80000400000 */
[----:B------:R-:W0:Y:S01]  /*0ae0*/  FCHK P0, R3, R9 ;  /* 0x0000000903007302 */ /* 0x000e220000000000 */
[----:B------:R-:W-:-:S04]  /*0af0*/  FFMA R7, R3, R8, RZ ;  /* 0x0000000803077223 */ /* 0x000fc800000000ff */
[----:B------:R-:W-:-:S04]  /*0b00*/  FFMA R0, -R9, R7, R3 ;  /* 0x0000000709007223 */ /* 0x000fc80000000103 */
[----:B------:R-:W-:Y:S01]  /*0b10*/  FFMA R7, R8, R0, R7 ;  /* 0x0000000008077223 */ /* 0x000fe20000000007 */
[----:B0-----:R-:W-:Y:S06]  /*0b20*/  @!P0 BRA `(.L_x_12) ;  /* 0x00000000000c8947 */ /* 0x001fec0003800000 */
[----:B------:R-:W-:Y:S02]  /*0b30*/  MOV R0, R9 ;  /* 0x0000000900007202 */ /* 0x000fe40000000f00 */
[----:B------:R-:W-:-:S07]  /*0b40*/  MOV R2, 0xb60 ;  /* 0x00000b6000027802 */ /* 0x000fce0000000f00 */
[----:B------:R-:W-:Y:S05]  /*0b50*/  CALL.REL.NOINC `($__internal_0_$__cuda_sm3x_div_rn_noftz_f32_slowpath) ;  /* 0x0000000800147944 */ /* 0x000fea0003c00000 */
.L_x_12:
[----:B------:R-:W-:Y:S05]  /*0b60*/  BSYNC.RECONVERGENT B1 ;  /* 0x0000000000017941 */ /* 0x000fea0003800200 */
.L_x_11:
[----:B------:R0:W-:Y:S01]  /*0b70*/  STG.E desc[UR8][R10.64], R7 ;  /* 0x000000070a007986 */ /* 0x0001e2000c101908 */
[----:B------:R-:W-:Y:S01]  /*0b80*/  IADD3 R21, PT, PT, R5, R21, RZ ;  /* 0x0000001505157210 */ /* 0x000fe20007ffe0ff */
[----:B------:R-:W-:Y:S06]  /*0b90*/  @P2 BRA `(.L_x_13) ;  /* 0xfffffffc00802947 */ /* 0x000fec000383ffff */
.L_x_10:
[----:B------:R-:W-:Y:S05]  /*0ba0*/  BSYNC.RECONVERGENT B0 ;  /* 0x0000000000007941 */ /* 0x000fea0003800200 */
.L_x_9:
[----:B------:R-:W-:-:S13]  /*0bb0*/  ISETP.GE.U32.AND P0, PT, R19, 0x3, PT ;  /* 0x000000031300780c */ /* 0x000fda0003f06070 */
[----:B------:R-:W-:Y:S05]  /*0bc0*/  @!P0 EXIT ;  /* 0x000000000000894d */ /* 0x000fea0003800000 */
[----:B------:R-:W2:Y:S08]  /*0bd0*/  LDC R19, c[0x0][0x394] ;  /* 0x0000e500ff137b82 */ /* 0x000eb00000000800 */
[----:B------:R-:W3:Y:S08]  /*0be0*/  LDC.64 R16, c[0x0][0x380] ;  /* 0x0000e000ff107b82 */ /* 0x000ef00000000a00 */
[----:B------:R-:W4:Y:S01]  /*0bf0*/  LDC.64 R14, c[0x0][0x388] ;  /* 0x0000e200ff0e7b82 */ /* 0x000f220000000a00 */
[----:B--2---:R-:W-:-:S07]  /*0c00*/  IMAD R19, R19, UR6, R4 ;  /* 0x0000000613137c24 */ /* 0x004fce000f8e0204 */
.L_x_22:
[----:B0--3--:R-:W-:-:S05]  /*0c10*/  IMAD.WIDE R10, R19, 0x4, R16 ;  /* 0x00000004130a7825 */ /* 0x009fca00078e0210 */
[----:B------:R-:W2:Y:S01]  /*0c20*/  LDG.E R3, desc[UR8][R10.64] ;  /* 0x000000080a037981 */ /* 0x000ea2000c1e1900 */
[----:B------:R-:W-:Y:S01]  /*0c30*/  IMAD.MOV.U32 R0, RZ, RZ, 0x3bbb989d ;  /* 0x3bbb989dff007424 */ /* 0x000fe200078e00ff */
[----:B------:R-:W-:Y:S01]  /*0c40*/  MOV R7, 0x437c0000 ;  /* 0x437c000000077802 */ /* 0x000fe20000000f00 */
[----:B-1----:R-:W0:Y:S01]  /*0c50*/  MUFU.RCP R8, R9 ;  /* 0x0000000900087308 */ /* 0x002e220000001000 */
[----:B------:R-:W-:Y:S01]  /*0c60*/  BSSY.RECONVERGENT B0, `(.L_x_14) ;  /* 0x0000016000007945 */ /* 0x000fe20003800200 */
[----:B----4-:R-:W-:-:S04]  /*0c70*/  IMAD.WIDE R20, R19, 0x4, R14 ;  /* 0x0000000413147825 */ /* 0x010fc800078e020e */
[----:B--2---:R-:W-:-:S04]  /*0c80*/  FADD R3, -R6, R3 ;  /* 0x0000000306037221 */ /* 0x004fc80000000100 */
[----:B------:R-:W-:-:S04]  /*0c90*/  FFMA.SAT R0, R3, R0, 0.5 ;  /* 0x3f00000003007423 */ /* 0x000fc80000002000 */
[----:B------:R-:W-:Y:S01]  /*0ca0*/  FFMA.RM R0, R0, R7, 12582913 ;  /* 0x4b40000100007423 */ /* 0x000fe20000004007 */
[----:B0-----:R-:W-:-:S03]  /*0cb0*/  FFMA R7, -R9, R8, 1 ;  /* 0x3f80000009077423 */ /* 0x001fc60000000108 */
[C---:B------:R-:W-:Y:S01]  /*0cc0*/  FADD R2, R0.reuse, -12583039 ;  /* 0xcb40007f00027421 */ /* 0x040fe20000000000 */
[----:B------:R-:W-:-:S03]  /*0cd0*/  SHF.L.U32 R0, R0, 0x17, RZ ;  /* 0x0000001700007819 */ /* 0x000fc600000006ff */
[----:B------:R-:W-:-:S04]  /*0ce0*/  FFMA R2, R3, 1.4426950216293334961, -R2 ;  /* 0x3fb8aa3b03027823 */ /* 0x000fc80000000802 */
[----:B------:R-:W-:-:S04]  /*0cf0*/  FFMA R2, R3, 1.925963033500011079e-08, R2 ;  /* 0x32a5706003027823 */ /* 0x000fc80000000002 */
[----:B------:R-:W0:Y:S02]  /*0d00*/  MUFU.EX2 R3, R2 ;  /* 0x0000000200037308 */ /* 0x000e240000000800 */
[----:B0-----:R-:W-:Y:S01]  /*0d10*/  FMUL R12, R0, R3 ;  /* 0x00000003000c7220 */ /* 0x001fe20000400000 */
[----:B------:R-:W-:-:S05]  /*0d20*/  FFMA R0, R8, R7, R8 ;  /* 0x0000000708007223 */ /* 0x000fca0000000008 */
[----:B------:R-:W0:Y:S01]  /*0d30*/  FCHK P0, R12, R9 ;  /* 0x000000090c007302 */ /* 0x000e220000000000 */
[----:B------:R-:W-:-:S04]  /*0d40*/  FFMA R3, R0, R12, RZ ;  /* 0x0000000c00037223 */ /* 0x000fc800000000ff */
[----:B------:R-:W-:-:S04]  /*0d50*/  FFMA R8, -R9, R3, R12 ;  /* 0x0000000309087223 */ /* 0x000fc8000000010c */
[----:B------:R-:W-:Y:S01]  /*0d60*/  FFMA R7, R0, R8, R3 ;  /* 0x0000000800077223 */ /* 0x000fe20000000003 */
[----:B0-----:R-:W-:Y:S06]  /*0d70*/  @!P0 BRA `(.L_x_15) ;  /* 0x0000000000108947 */ /* 0x001fec0003800000 */
[----:B------:R-:W-:Y:S01]  /*0d80*/  MOV R3, R12 ;  /* 0x0000000c00037202 */ /* 0x000fe20000000f00 */
[----:B------:R-:W-:Y:S01]  /*0d90*/  IMAD.MOV.U32 R0, RZ, RZ, R9 ;  /* 0x000000ffff007224 */ /* 0x000fe200078e0009 */
[----:B------:R-:W-:-:S07]  /*0da0*/  MOV R2, 0xdc0 ;  /* 0x00000dc000027802 */ /* 0x000fce0000000f00 */
[----:B------:R-:W-:Y:S05]  /*0db0*/  CALL.REL.NOINC `($__internal_0_$__cuda_sm3x_div_rn_noftz_f32_slowpath) ;  /* 0x00000004007c7944 */ /* 0x000fea0003c00000 */
.L_x_15:
[----:B------:R-:W-:Y:S05]  /*0dc0*/  BSYNC.RECONVERGENT B0 ;  /* 0x0000000000007941 */ /* 0x000fea0003800200 */
.L_x_14:
[----:B------:R-:W-:Y:S01]  /*0dd0*/  IMAD.WIDE.U32 R2, R5, 0x4, R10 ;  /* 0x0000000405027825 */ /* 0x000fe200078e000a */
[----:B------:R0:W-:Y:S05]  /*0de0*/  STG.E desc[UR8][R20.64], R7 ;  /* 0x0000000714007986 */ /* 0x0001ea000c101908 */
[----:B------:R-:W2:Y:S01]  /*0df0*/  LDG.E R3, desc[UR8][R2.64] ;  /* 0x0000000802037981 */ /* 0x000ea2000c1e1900 */
[----:B------:R-:W-:Y:S01]  /*0e00*/  HFMA2 R13, -RZ, RZ, 0.96630859375, -0.0022525787353515625 ;  /* 0x3bbb989dff0d7431 */ /* 0x000fe200000001ff */
[----:B------:R-:W-:Y:S01]  /*0e10*/  MOV R23, 0x437c0000 ;  /* 0x437c000000177802 */ /* 0x000fe20000000f00 */
[----:B------:R-:W1:Y:S01]  /*0e20*/  MUFU.RCP R12, R9 ;  /* 0x00000009000c7308 */ /* 0x000e620000001000 */
[----:B------:R-:W-:Y:S01]  /*0e30*/  BSSY.RECONVERGENT B0, `(.L_x_16) ;  /* 0x0000015000007945 */ /* 0x000fe20003800200 */
[----:B--2---:R-:W-:Y:S01]  /*0e40*/  FADD R0, -R6, R3 ;  /* 0x0000000306007221 */ /* 0x004fe20000000100 */
[----:B-1----:R-:W-:-:S03]  /*0e50*/  FFMA R3, -R9, R12, 1 ;  /* 0x3f80000009037423 */ /* 0x002fc6000000010c */
[----:B------:R-:W-:-:S04]  /*0e60*/  FFMA.SAT R8, R0, R13, 0.5 ;  /* 0x3f00000000087423 */ /* 0x000fc8000000200d */
[----:B------:R-:W-:-:S04]  /*0e70*/  FFMA.RM R8, R8, R23, 12582913 ;  /* 0x4b40000108087423 */ /* 0x000fc80000004017 */
[C---:B------:R-:W-:Y:S01]  /*0e80*/  FADD R13, R8.reuse, -12583039 ;  /* 0xcb40007f080d7421 */ /* 0x040fe20000000000 */
[----:B------:R-:W-:-:S03]  /*0e90*/  SHF.L.U32 R8, R8, 0x17, RZ ;  /* 0x0000001708087819 */ /* 0x000fc600000006ff */
[----:B------:R-:W-:-:S04]  /*0ea0*/  FFMA R13, R0, 1.4426950216293334961, -R13 ;  /* 0x3fb8aa3b000d7823 */ /* 0x000fc8000000080d */
[----:B------:R-:W-:Y:S01]  /*0eb0*/  FFMA R13, R0, 1.925963033500011079e-08, R13 ;  /* 0x32a57060000d7823 */ /* 0x000fe2000000000d */
[----:B------:R-:W-:-:S05]  /*0ec0*/  FFMA R0, R12, R3, R12 ;  /* 0x000000030c007223 */ /* 0x000fca000000000c */
[----:B------:R-:W1:Y:S02]  /*0ed0*/  MUFU.EX2 R13, R13 ;  /* 0x0000000d000d7308 */ /* 0x000e640000000800 */
[----:B-1----:R-:W-:-:S06]  /*0ee0*/  FMUL R8, R8, R13 ;  /* 0x0000000d08087220 */ /* 0x002fcc0000400000 */
[----:B------:R-:W1:Y:S01]  /*0ef0*/  FCHK P0, R8, R9 ;  /* 0x0000000908007302 */ /* 0x000e620000000000 */
[----:B------:R-:W-:-:S04]  /*0f00*/  FFMA R2, R0, R8, RZ ;  /* 0x0000000800027223 */ /* 0x000fc800000000ff */
[----:B------:R-:W-:-:S04]  /*0f10*/  FFMA R3, -R9, R2, R8 ;  /* 0x0000000209037223 */ /* 0x000fc80000000108 */
[----:B0-----:R-:W-:Y:S01]  /*0f20*/  FFMA R7, R0, R3, R2 ;  /* 0x0000000300077223 */ /* 0x001fe20000000002 */
[----:B-1----:R-:W-:Y:S06]  /*0f30*/  @!P0 BRA `(.L_x_17) ;  /* 0x0000000000108947 */ /* 0x002fec0003800000 */
[----:B------:R-:W-:Y:S01]  /*0f40*/  IMAD.MOV.U32 R3, RZ, RZ, R8 ;  /* 0x000000ffff037224 */ /* 0x000fe200078e0008 */
[----:B------:R-:W-:Y:S02]  /*0f50*/  MOV R0, R9 ;  /* 0x0000000900007202 */ /* 0x000fe40000000f00 */
[----:B------:R-:W-:-:S07]  /*0f60*/  MOV R2, 0xf80 ;  /* 0x00000f8000027802 */ /* 0x000fce0000000f00 */
[----:B------:R-:W-:Y:S05]  /*0f70*/  CALL.REL.NOINC `($__internal_0_$__cuda_sm3x_div_rn_noftz_f32_slowpath) ;  /* 0x00000004000c7944 */ /* 0x000fea0003c00000 */
.L_x_17:
[----:B------:R-:W-:Y:S05]  /*0f80*/  BSYNC.RECONVERGENT B0 ;  /* 0x0000000000007941 */ /* 0x000fea0003800200 */
.L_x_16:
[----:B------:R-:W-:-:S04]  /*0f90*/  IMAD.WIDE.U32 R2, R5, 0x4, R20 ;  /* 0x0000000405027825 */ /* 0x000fc800078e0014 */
[----:B------:R-:W-:Y:S01]  /*0fa0*/  IMAD.WIDE.U32 R12, R5, 0x8, R10 ;  /* 0x00000008050c7825 */ /* 0x000fe200078e000a */
[----:B------:R0:W-:Y:S05]  /*0fb0*/  STG.E desc[UR8][R2.64], R7 ;  /* 0x0000000702007986 */ /* 0x0001ea000c101908 */
[----:B------:R-:W2:Y:S01]  /*0fc0*/  LDG.E R13, desc[UR8][R12.64] ;  /* 0x000000080c0d7981 */ /* 0x000ea2000c1e1900 */
[----:B------:R-:W-:Y:S01]  /*0fd0*/  HFMA2 R23, -RZ, RZ, 0.96630859375, -0.0022525787353515625 ;  /* 0x3bbb989dff177431 */ /* 0x000fe200000001ff */
[----:B------:R-:W-:Y:S01]  /*0fe0*/  MOV R25, 0x437c0000 ;  /* 0x437c000000197802 */ /* 0x000fe20000000f00 */
[----:B------:R-:W0:Y:S01]  /*0ff0*/  MUFU.RCP R18, R9 ;  /* 0x0000000900127308 */ /* 0x000e220000001000 */
[----:B------:R-:W-:Y:S01]  /*1000*/  BSSY.RECONVERGENT B0, `(.L_x_18) ;  /* 0x0000015000007945 */ /* 0x000fe20003800200 */
[----:B0-----:R-:W-:Y:S01]  /*1010*/  FFMA R3, -R9, R18, 1 ;  /* 0x3f80000009037423 */ /* 0x001fe20000000112 */
[----:B--2---:R-:W-:-:S04]  /*1020*/  FADD R0, -R6, R13 ;  /* 0x0000000d06007221 */ /* 0x004fc80000000100 */
[----:B------:R-:W-:-:S04]  /*1030*/  FFMA.SAT R8, R0, R23, 0.5 ;  /* 0x3f00000000087423 */ /* 0x000fc80000002017 */
[----:B------:R-:W-:-:S04]  /*1040*/  FFMA.RM R8, R8, R25, 12582913 ;  /* 0x4b40000108087423 */ /* 0x000fc80000004019 */
[C---:B------:R-:W-:Y:S01]  /*1050*/  FADD R23, R8.reuse, -12583039 ;  /* 0xcb40007f08177421 */ /* 0x040fe20000000000 */
[----:B------:R-:W-:-:S03]  /*1060*/  IMAD.SHL.U32 R8, R8, 0x800000, RZ ;  /* 0x0080000008087824 */ /* 0x000fc600078e00ff */
[----:B------:R-:W-:-:S04]  /*1070*/  FFMA R23, R0, 1.4426950216293334961, -R23 ;  /* 0x3fb8aa3b00177823 */ /* 0x000fc80000000817 */
[----:B------:R-:W-:Y:S01]  /*1080*/  FFMA R23, R0, 1.925963033500011079e-08, R23 ;  /* 0x32a5706000177823 */ /* 0x000fe20000000017 */
[----:B------:R-:W-:-:S05]  /*1090*/  FFMA R0, R18, R3, R18 ;  /* 0x0000000312007223 */ /* 0x000fca0000000012 */
[----:B------:R-:W0:Y:S02]  /*10a0*/  MUFU.EX2 R23, R23 ;  /* 0x0000001700177308 */ /* 0x000e240000000800 */
[----:B0-----:R-:W-:-:S06]  /*10b0*/  FMUL R8, R8, R23 ;  /* 0x0000001708087220 */ /* 0x001fcc0000400000 */
[----:B------:R-:W0:Y:S01]  /*10c0*/  FCHK P0, R8, R9 ;  /* 0x0000000908007302 */ /* 0x000e220000000000 */
[----:B------:R-:W-:-:S04]  /*10d0*/  FFMA R2, R0, R8, RZ ;  /* 0x0000000800027223 */ /* 0x000fc800000000ff */
[----:B------:R-:W-:-:S04]  /*10e0*/  FFMA R3, -R9, R2, R8 ;  /* 0x0000000209037223 */ /* 0x000fc80000000108 */
[----:B------:R-:W-:Y:S01]  /*10f0*/  FFMA R7, R0, R3, R2 ;  /* 0x0000000300077223 */ /* 0x000fe20000000002 */
[----:B0-----:R-:W-:Y:S06]  /*1100*/  @!P0 BRA `(.L_x_19) ;  /* 0x0000000000108947 */ /* 0x001fec0003800000 */
[----:B------:R-:W-:Y:S02]  /*1110*/  MOV R3, R8 ;  /* 0x0000000800037202 */ /* 0x000fe40000000f00 */
[----:B------:R-:W-:Y:S02]  /*1120*/  MOV R0, R9 ;  /* 0x0000000900007202 */ /* 0x000fe40000000f00 */
[----:B------:R-:W-:-:S07]  /*1130*/  MOV R2, 0x1150 ;  /* 0x0000115000027802 */ /* 0x000fce0000000f00 */
[----:B------:R-:W-:Y:S05]  /*1140*/  CALL.REL.NOINC `($__internal_0_$__cuda_sm3x_div_rn_noftz_f32_slowpath) ;  /* 0x0000000000987944 */ /* 0x000fea0003c00000 */
.L_x_19:
[----:B------:R-:W-:Y:S05]  /*1150*/  BSYNC.RECONVERGENT B0 ;  /* 0x0000000000007941 */ /* 0x000fea0003800200 */
.L_x_18:
[----:B------:R-:W-:-:S04]  /*1160*/  IMAD.WIDE.U32 R2, R5, 0x8, R20 ;  /* 0x0000000805027825 */ /* 0x000fc800078e0014 */
[----:B------:R-:W-:Y:S01]  /*1170*/  IMAD.WIDE.U32 R10, R5, 0xc, R10 ;  /* 0x0000000c050a7825 */ /* 0x000fe200078e000a */
[----:B------:R0:W-:Y:S05]  /*1180*/  STG.E desc[UR8][R2.64], R7 ;  /* 0x0000000702007986 */ /* 0x0001ea000c101908 */
[----:B------:R-:W2:Y:S01]  /*1190*/  LDG.E R11, desc[UR8][R10.64] ;  /* 0x000000080a0b7981 */ /* 0x000ea2000c1e1900 */
[----:B------:R-:W-:Y:S02]  /*11a0*/  HFMA2 R13, -RZ, RZ, 0.96630859375, -0.0022525787353515625 ;  /* 0x3bbb989dff0d7431 */ /* 0x000fe400000001ff */
[----:B------:R-:W-:Y:S01]  /*11b0*/  IMAD.MOV.U32 R23, RZ, RZ, 0x437c0000 ;  /* 0x437c0000ff177424 */ /* 0x000fe200078e00ff */
[----:B------:R-:W0:Y:S01]  /*11c0*/  MUFU.RCP R12, R9 ;  /* 0x00000009000c7308 */ /* 0x000e220000001000 */
[----:B------:R-:W-:Y:S01]  /*11d0*/  BSSY.RECONVERGENT B0, `(.L_x_20) ;  /* 0x0000016000007945 */ /* 0x000fe20003800200 */
[----:B0-----:R-:W-:Y:S01]  /*11e0*/  FFMA R3, -R9, R12, 1 ;  /* 0x3f80000009037423 */ /* 0x001fe2000000010c */
[----:B--2---:R-:W-:-:S04]  /*11f0*/  FADD R0, -R6, R11 ;  /* 0x0000000b06007221 */ /* 0x004fc80000000100 */
[----:B------:R-:W-:-:S04]  /*1200*/  FFMA.SAT R8, R0, R13, 0.5 ;  /* 0x3f00000000087423 */ /* 0x000fc8000000200d */
[----:B------:R-:W-:-:S04]  /*1210*/  FFMA.RM R8, R8, R23, 12582913 ;  /* 0x4b40000108087423 */ /* 0x000fc80000004017 */
[C---:B------:R-:W-:Y:S01]  /*1220*/  FADD R13, R8.reuse, -12583039 ;  /* 0xcb40007f080d7421 */ /* 0x040fe20000000000 */
[----:B------:R-:W-:-:S03]  /*1230*/  SHF.L.U32 R8, R8, 0x17, RZ ;  /* 0x0000001708087819 */ /* 0x000fc600000006ff */
        /* <DEDUP_REMOVED lines=14> */
[----:B------:R-:W-:-:S07]  /*1320*/  IMAD.MOV.U32 R3, RZ, RZ, R7 ;  /* 0x000000ffff037224 */ /* 0x000fce00078e0007 */
.L_x_21:
[----:B------:R-:W-:Y:S05]  /*1330*/  BSYNC.RECONVERGENT B0 ;  /* 0x0000000000007941 */ /* 0x000fea0003800200 */
.L_x_20:
[C---:B------:R-:W-:Y:S01]  /*1340*/  IMAD.WIDE.U32 R20, R5.reuse, 0xc, R20 ;  /* 0x0000000c05147825 */ /* 0x040fe200078e0014 */
[C---:B------:R-:W-:Y:S02]  /*1350*/  LEA R4, R5.reuse, R4, 0x2 ;  /* 0x0000000405047211 */ /* 0x040fe400078e10ff */
[----:B------:R-:W-:Y:S02]  /*1360*/  LEA R19, R5, R19, 0x2 ;  /* 0x0000001305137211 */ /* 0x000fe400078e10ff */
[----:B------:R2:W-:Y:S01]  /*1370*/  STG.E desc[UR8][R20.64], R3 ;  /* 0x0000000314007986 */ /* 0x0005e2000c101908 */
[----:B------:R-:W-:-:S13]  /*1380*/  ISETP.GE.U32.AND P0, PT, R4, 0x80, PT ;  /* 0x000000800400780c */ /* 0x000fda0003f06070 */
[----:B--2---:R-:W-:Y:S05]  /*1390*/  @!P0 BRA `(.L_x_22) ;  /* 0xfffffff8001c8947 */ /* 0x004fea000383ffff */
[----:B------:R-:W-:Y:S05]  /*13a0*/  EXIT ;  /* 0x000000000000794d */ /* 0x000fea0003800000 */
        .weak           $__internal_0_$__cuda_sm3x_div_rn_noftz_f32_slowpath
        .type           $__internal_0_$__cuda_sm3x_div_rn_noftz_f32_slowpath,@function
        .size           $__internal_0_$__cuda_sm3x_div_rn_noftz_f32_slowpath,(.L_x_150 - $__internal_0_$__cuda_sm3x_div_rn_noftz_f32_slowpath)
$__internal_0_$__cuda_sm3x_div_rn_noftz_f32_slowpath:
[----:B------:R-:W-:Y:S01]  /*13b0*/  SHF.R.U32.HI R7, RZ, 0x17, R0 ;  /* 0x00000017ff077819 */ /* 0x000fe20000011600 */
[----:B------:R-:W-:Y:S01]  /*13c0*/  BSSY.RECONVERGENT B2, `(.L_x_23) ;  /* 0x0000062000027945 */ /* 0x000fe20003800200 */
[----:B------:R-:W-:Y:S02]  /*13d0*/  SHF.R.U32.HI R12, RZ, 0x17, R3 ;  /* 0x00000017ff0c7819 */ /* 0x000fe40000011603 */
[----:B------:R-:W-:Y:S02]  /*13e0*/  LOP3.LUT R7, R7, 0xff, RZ, 0xc0, !PT ;  /* 0x000000ff07077812 */ /* 0x000fe400078ec0ff */
[----:B------:R-:W-:Y:S02]  /*13f0*/  LOP3.LUT R12, R12, 0xff, RZ, 0xc0, !PT ;  /* 0x000000ff0c0c7812 */ /* 0x000fe400078ec0ff */
[----:B------:R-:W-:-:S03]  /*1400*/  IADD3 R13, PT, PT, R7, -0x1, RZ ;  /* 0xffffffff070d7810 */ /* 0x000fc60007ffe0ff */
[----:B------:R-:W-:Y:S01]  /*1410*/  VIADD R18, R12, 0xffffffff ;  /* 0xffffffff0c127836 */ /* 0x000fe20000000000 */
[----:B------:R-:W-:-:S04]  /*1420*/  ISETP.GT.U32.AND P0, PT, R13, 0xfd, PT ;  /* 0x000000fd0d00780c */ /* 0x000fc80003f04070 */
[----:B------:R-:W-:-:S13]  /*1430*/  ISETP.GT.U32.OR P0, PT, R18, 0xfd, P0 ;  /* 0x000000fd1200780c */ /* 0x000fda0000704470 */
[----:B------:R-:W-:Y:S01]  /*1440*/  @!P0 MOV R8, RZ ;  /* 0x000000ff00088202 */ /* 0x000fe20000000f00 */
[----:B------:R-:W-:Y:S06]  /*1450*/  @!P0 BRA `(.L_x_24) ;  /* 0x00000000005c8947 */ /* 0x000fec0003800000 */
[----:B------:R-:W-:Y:S02]  /*1460*/  FSETP.GTU.FTZ.AND P0, PT, |R3|, +INF , PT ;  /* 0x7f8000000300780b */ /* 0x000fe40003f1c200 */
[----:B------:R-:W-:-:S04]  /*1470*/  FSETP.GTU.FTZ.AND P1, PT, |R0|, +INF , PT ;  /* 0x7f8000000000780b */ /* 0x000fc80003f3c200 */
[----:B------:R-:W-:-:S13]  /*1480*/  PLOP3.LUT P0, PT, P0, P1, PT, 0xf8, 0x8f ;  /* 0x00000000008f781c */ /* 0x000fda0000703f70 */
[----:B------:R-:W-:Y:S05]  /*1490*/  @P0 BRA `(.L_x_25) ;  /* 0x00000004004c0947 */ /* 0x000fea0003800000 */
[----:B------:R-:W-:-:S13]  /*14a0*/  LOP3.LUT P0, RZ, R0, 0x7fffffff, R3, 0xc8, !PT ;  /* 0x7fffffff00ff7812 */ /* 0x000fda000780c803 */
[----:B------:R-:W-:Y:S05]  /*14b0*/  @!P0 BRA `(.L_x_26) ;  /* 0x00000004003c8947 */ /* 0x000fea0003800000 */
[C---:B------:R-:W-:Y:S02]  /*14c0*/  FSETP.NEU.FTZ.AND P3, PT, |R3|.reuse, +INF , PT ;  /* 0x7f8000000300780b */ /* 0x040fe40003f7d200 */
[----:B------:R-:W-:Y:S02]  /*14d0*/  FSETP.NEU.FTZ.AND P1, PT, |R0|, +INF , PT ;  /* 0x7f8000000000780b */ /* 0x000fe40003f3d200 */
[----:B------:R-:W-:-:S11]  /*14e0*/  FSETP.NEU.FTZ.AND P0, PT, |R3|, +INF , PT ;  /* 0x7f8000000300780b */ /* 0x000fd60003f1d200 */
[----:B------:R-:W-:Y:S05]  /*14f0*/  @!P1 BRA !P3, `(.L_x_26) ;  /* 0x00000004002c9947 */ /* 0x000fea0005800000 */
[----:B------:R-:W-:-:S04]  /*1500*/  LOP3.LUT P3, RZ, R3, 0x7fffffff, RZ, 0xc0, !PT ;  /* 0x7fffffff03ff7812 */ /* 0x000fc8000786c0ff */
[----:B------:R-:W-:-:S13]  /*1510*/  PLOP3.LUT P1, PT, P1, P3, PT, 0x2f, 0xf2 ;  /* 0x0000000000f2781c */ /* 0x000fda0000f26577 */
[----:B------:R-:W-:Y:S05]  /*1520*/  @P1 BRA `(.L_x_27) ;  /* 0x0000000400181947 */ /* 0x000fea0003800000 */
[----:B------:R-:W-:-:S04]  /*1530*/  LOP3.LUT P1, RZ, R0, 0x7fffffff, RZ, 0xc0, !PT ;  /* 0x7fffffff00ff7812 */ /* 0x000fc8000782c0ff */
[----:B------:R-:W-:-:S13]  /*1540*/  PLOP3.LUT P0, PT, P0, P1, PT, 0x2f, 0xf2 ;  /* 0x0000000000f2781c */ /* 0x000fda0000702577 */
[----:B------:R-:W-:Y:S05]  /*1550*/  @P0 BRA `(.L_x_28) ;  /* 0x0000000400000947 */ /* 0x000fea0003800000 */
[----:B------:R-:W-:Y:S02]  /*1560*/  ISETP.GE.AND P0, PT, R18, RZ, PT ;  /* 0x000000ff1200720c */ /* 0x000fe40003f06270 */
[----:B------:R-:W-:-:S11]  /*1570*/  ISETP.GE.AND P1, PT, R13, RZ, PT ;  /* 0x000000ff0d00720c */ /* 0x000fd60003f26270 */
[----:B------:R-:W-:Y:S01]  /*1580*/  @P0 MOV R8, RZ ;  /* 0x000000ff00080202 */ /* 0x000fe20000000f00 */
[----:B------:R-:W-:Y:S01]  /*1590*/  @!P0 FFMA R3, R3, 1.84467440737095516160e+19, RZ ;  /* 0x5f80000003038823 */ /* 0x000fe200000000ff */
[----:B------:R-:W-:Y:S01]  /*15a0*/  @!P0 MOV R8, 0xffffffc0 ;  /* 0xffffffc000088802 */ /* 0x000fe20000000f00 */
[----:B------:R-:W-:-:S04]  /*15b0*/  @!P1 FFMA R0, R0, 1.84467440737095516160e+19, RZ ;  /* 0x5f80000000009823 */ /* 0x000fc800000000ff */
[----:B------:R-:W-:-:S07]  /*15c0*/  @!P1 VIADD R8, R8, 0x40 ;  /* 0x0000004008089836 */ /* 0x000fce0000000000 */
.L_x_24:
[----:B------:R-:W-:Y:S01]  /*15d0*/  LEA R13, R7, 0xc0800000, 0x17 ;  /* 0xc0800000070d7811 */ /* 0x000fe200078eb8ff */
[----:B------:R-:W-:Y:S01]  /*15e0*/  BSSY.RECONVERGENT B3, `(.L_x_29) ;  /* 0x0000036000037945 */ /* 0x000fe20003800200 */
[----:B------:R-:W-:Y:S02]  /*15f0*/  IADD3 R12, PT, PT, R12, -0x7f, RZ ;  /* 0xffffff810c0c7810 */ /* 0x000fe40007ffe0ff */
[----:B------:R-:W-:Y:S02]  /*1600*/  IADD3 R22, PT, PT, -R13, R0, RZ ;  /* 0x000000000d167210 */ /* 0x000fe40007ffe1ff */
[C---:B------:R-:W-:Y:S01]  /*1610*/  IADD3 R7, PT, PT, R12.reuse, 0x7f, -R7 ;  /* 0x0000007f0c077810 */ /* 0x040fe20007ffe807 */
[----:B------:R-:W-:Y:S01]  /*1620*/  IMAD R0, R12, -0x800000, R3 ;  /* 0xff8000000c007824 */ /* 0x000fe200078e0203 */
[----:B------:R-:W0:Y:S01]  /*1630*/  MUFU.RCP R18, R22 ;  /* 0x0000001600127308 */ /* 0x000e220000001000 */
[----:B------:R-:W-:Y:S01]  /*1640*/  FADD.FTZ R13, -R22, -RZ ;  /* 0x800000ff160d7221 */ /* 0x000fe20000010100 */
[----:B------:R-:W-:-:S03]  /*1650*/  IADD3 R7, PT, PT, R7, R8, RZ ;  /* 0x0000000807077210 */ /* 0x000fc60007ffe0ff */
[----:B0-----:R-:W-:-:S04]  /*1660*/  FFMA R23, R18, R13, 1 ;  /* 0x3f80000012177423 */ /* 0x001fc8000000000d */
[----:B------:R-:W-:-:S04]  /*1670*/  FFMA R23, R18, R23, R18 ;  /* 0x0000001712177223 */ /* 0x000fc80000000012 */
[----:B------:R-:W-:-:S04]  /*1680*/  FFMA R18, R0, R23, RZ ;  /* 0x0000001700127223 */ /* 0x000fc800000000ff */
[----:B------:R-:W-:-:S04]  /*1690*/  FFMA R3, R13, R18, R0 ;  /* 0x000000120d037223 */ /* 0x000fc80000000000 */
[----:B------:R-:W-:-:S04]  /*16a0*/  FFMA R18, R23, R3, R18 ;  /* 0x0000000317127223 */ /* 0x000fc80000000012 */
[----:B------:R-:W-:-:S04]  /*16b0*/  FFMA R13, R13, R18, R0 ;  /* 0x000000120d0d7223 */ /* 0x000fc80000000000 */
[----:B------:R-:W-:-:S05]  /*16c0*/  FFMA R0, R23, R13, R18 ;  /* 0x0000000d17007223 */ /* 0x000fca0000000012 */
[----:B------:R-:W-:-:S04]  /*16d0*/  SHF.R.U32.HI R3, RZ, 0x17, R0 ;  /* 0x00000017ff037819 */ /* 0x000fc80000011600 */
[----:B------:R-:W-:-:S05]  /*16e0*/  LOP3.LUT R8, R3, 0xff, RZ, 0xc0, !PT ;  /* 0x000000ff03087812 */ /* 0x000fca00078ec0ff */
[----:B------:R-:W-:-:S05]  /*16f0*/  IMAD.IADD R3, R8, 0x1, R7 ;  /* 0x0000000108037824 */ /* 0x000fca00078e0207 */
[----:B------:R-:W-:-:S04]  /*1700*/  IADD3 R8, PT, PT, R3, -0x1, RZ ;  /* 0xffffffff03087810 */ /* 0x000fc80007ffe0ff */
[----:B------:R-:W-:-:S13]  /*1710*/  ISETP.GE.U32.AND P0, PT, R8, 0xfe, PT ;  /* 0x000000fe0800780c */ /* 0x000fda0003f06070 */
[----:B------:R-:W-:Y:S05]  /*1720*/  @!P0 BRA `(.L_x_30) ;  /* 0x0000000000808947 */ /* 0x000fea0003800000 */
[----:B------:R-:W-:-:S13]  /*1730*/  ISETP.GT.AND P0, PT, R3, 0xfe, PT ;  /* 0x000000fe0300780c */ /* 0x000fda0003f04270 */
[----:B------:R-:W-:Y:S05]  /*1740*/  @P0 BRA `(.L_x_31) ;  /* 0x00000000006c0947 */ /* 0x000fea0003800000 */
[----:B------:R-:W-:-:S13]  /*1750*/  ISETP.GE.AND P0, PT, R3, 0x1, PT ;  /* 0x000000010300780c */ /* 0x000fda0003f06270 */
[----:B------:R-:W-:Y:S05]  /*1760*/  @P0 BRA `(.L_x_32) ;  /* 0x0000000000740947 */ /* 0x000fea0003800000 */
[----:B------:R-:W-:Y:S02]  /*1770*/  ISETP.GE.AND P0, PT, R3, -0x18, PT ;  /* 0xffffffe80300780c */ /* 0x000fe40003f06270 */
[----:B------:R-:W-:-:S11]  /*1780*/  LOP3.LUT R0, R0, 0x80000000, RZ, 0xc0, !PT ;  /* 0x8000000000007812 */ /* 0x000fd600078ec0ff */
[----:B------:R-:W-:Y:S05]  /*1790*/  @!P0 BRA `(.L_x_32) ;  /* 0x0000000000688947 */ /* 0x000fea0003800000 */
[-CC-:B------:R-:W-:Y:S01]  /*17a0*/  FFMA.RZ R7, R23, R13.reuse, R18.reuse ;  /* 0x0000000d17077223 */ /* 0x180fe2000000c012 */
[----:B------:R-:W-:Y:S01]  /*17b0*/  IADD3 R12, PT, PT, R3, 0x20, RZ ;  /* 0x00000020030c7810 */ /* 0x000fe20007ffe0ff */
[CCC-:B------:R-:W-:Y:S01]  /*17c0*/  FFMA.RP R8, R23.reuse, R13.reuse, R18.reuse ;  /* 0x0000000d17087223 */ /* 0x1c0fe20000008012 */
[----:B------:R-:W-:Y:S01]  /*17d0*/  FFMA.RM R13, R23, R13, R18 ;  /* 0x0000000d170d7223 */ /* 0x000fe20000004012 */
[----:B------:R-:W-:Y:S02]  /*17e0*/  ISETP.NE.AND P3, PT, R3, RZ, PT ;  /* 0x000000ff0300720c */ /* 0x000fe40003f65270 */
[----:B------:R-:W-:Y:S02]  /*17f0*/  LOP3.LUT R7, R7, 0x7fffff, RZ, 0xc0, !PT ;  /* 0x007fffff07077812 */ /* 0x000fe400078ec0ff */
[----:B------:R-:W-:Y:S02]  /*1800*/  ISETP.NE.AND P1, PT, R3, RZ, PT ;  /* 0x000000ff0300720c */ /* 0x000fe40003f25270 */
[----:B------:R-:W-:-:S02]  /*1810*/  LOP3.LUT R7, R7, 0x800000, RZ, 0xfc, !PT ;  /* 0x0080000007077812 */ /* 0x000fc400078efcff */
[----:B------:R-:W-:Y:S02]  /*1820*/  IADD3 R3, PT, PT, -R3, RZ, RZ ;  /* 0x000000ff03037210 */ /* 0x000fe40007ffe1ff */
[----:B------:R-:W-:Y:S02]  /*1830*/  SHF.L.U32 R12, R7, R12, RZ ;  /* 0x0000000c070c7219 */ /* 0x000fe400000006ff */
[----:B------:R-:W-:Y:S02]  /*1840*/  FSETP.NEU.FTZ.AND P0, PT, R8, R13, PT ;  /* 0x0000000d0800720b */ /* 0x000fe40003f1d000 */
[----:B------:R-:W-:Y:S02]  /*1850*/  SEL R8, R3, RZ, P3 ;  /* 0x000000ff03087207 */ /* 0x000fe40001800000 */
[----:B------:R-:W-:Y:S02]  /*1860*/  ISETP.NE.AND P1, PT, R12, RZ, P1 ;  /* 0x000000ff0c00720c */ /* 0x000fe40000f25270 */
[----:B------:R-:W-:-:S02]  /*1870*/  SHF.R.U32.HI R8, RZ, R8, R7 ;  /* 0x00000008ff087219 */ /* 0x000fc40000011607 */
[----:B------:R-:W-:Y:S02]  /*1880*/  PLOP3.LUT P0, PT, P0, P1, PT, 0xf8, 0x8f ;  /* 0x00000000008f781c */ /* 0x000fe40000703f70 */
[----:B------:R-:W-:Y:S02]  /*1890*/  SHF.R.U32.HI R12, RZ, 0x1, R8 ;  /* 0x00000001ff0c7819 */ /* 0x000fe40000011608 */
[----:B------:R-:W-:-:S04]  /*18a0*/  SEL R3, RZ, 0x1, !P0 ;  /* 0x00000001ff037807 */ /* 0x000fc80004000000 */
[----:B------:R-:W-:-:S04]  /*18b0*/  LOP3.LUT R3, R3, 0x1, R12, 0xf8, !PT ;  /* 0x0000000103037812 */ /* 0x000fc800078ef80c */
[----:B------:R-:W-:-:S05]  /*18c0*/  LOP3.LUT R3, R3, R8, RZ, 0xc0, !PT ;  /* 0x0000000803037212 */ /* 0x000fca00078ec0ff */
[----:B------:R-:W-:-:S05]  /*18d0*/  IMAD.IADD R3, R12, 0x1, R3 ;  /* 0x000000010c037824 */ /* 0x000fca00078e0203 */
[----:B------:R-:W-:Y:S01]  /*18e0*/  LOP3.LUT R0, R3, R0, RZ, 0xfc, !PT ;  /* 0x0000000003007212 */ /* 0x000fe200078efcff */
[----:B------:R-:W-:Y:S06]  /*18f0*/  BRA `(.L_x_32) ;  /* 0x0000000000107947 */ /* 0x000fec0003800000 */
.L_x_31:
[----:B------:R-:W-:-:S04]  /*1900*/  LOP3.LUT R0, R0, 0x80000000, RZ, 0xc0, !PT ;  /* 0x8000000000007812 */ /* 0x000fc800078ec0ff */
[----:B------:R-:W-:Y:S01]  /*1910*/  LOP3.LUT R0, R0, 0x7f800000, RZ, 0xfc, !PT ;  /* 0x7f80000000007812 */ /* 0x000fe200078efcff */
[----:B------:R-:W-:Y:S06]  /*1920*/  BRA `(.L_x_32) ;  /* 0x0000000000047947 */ /* 0x000fec0003800000 */
.L_x_30:
[----:B------:R-:W-:-:S07]  /*1930*/  LEA R0, R7, R0, 0x17 ;  /* 0x0000000007007211 */ /* 0x000fce00078eb8ff */
.L_x_32:
[----:B------:R-:W-:Y:S05]  /*1940*/  BSYNC.RECONVERGENT B3 ;  /* 0x0000000000037941 */ /* 0x000fea0003800200 */
.L_x_29:
[----:B------:R-:W-:Y:S05]  /*1950*/  BRA `(.L_x_33) ;  /* 0x0000000000207947 */ /* 0x000fea0003800000 */
.L_x_28:
[----:B------:R-:W-:-:S04]  /*1960*/  LOP3.LUT R0, R0, 0x80000000, R3, 0x48, !PT ;  /* 0x8000000000007812 */ /* 0x000fc800078e4803 */
[----:B------:R-:W-:Y:S01]  /*1970*/  LOP3.LUT R0, R0, 0x7f800000, RZ, 0xfc, !PT ;  /* 0x7f80000000007812 */ /* 0x000fe200078efcff */
[----:B------:R-:W-:Y:S06]  /*1980*/  BRA `(.L_x_33) ;  /* 0x0000000000147947 */ /* 0x000fec0003800000 */
.L_x_27:
[----:B------:R-:W-:Y:S01]  /*1990*/  LOP3.LUT R0, R0, 0x80000000, R3, 0x48, !PT ;  /* 0x8000000000007812 */ /* 0x000fe200078e4803 */
[----:B------:R-:W-:Y:S06]  /*19a0*/  BRA `(.L_x_33) ;  /* 0x00000000000c7947 */ /* 0x000fec0003800000 */
.L_x_26:
[----:B------:R-:W0:Y:S01]  /*19b0*/  MUFU.RSQ R0, -QNAN ;  /* 0xffc0000000007908 */ /* 0x000e220000001400 */
[----:B------:R-:W-:Y:S05]  /*19c0*/  BRA `(.L_x_33) ;  /* 0x0000000000047947 */ /* 0x000fea0003800000 */
.L_x_25:
[----:B------:R-:W-:-:S07]  /*19d0*/  FADD.FTZ R0, R3, R0 ;  /* 0x0000000003007221 */ /* 0x000fce0000010000 */
.L_x_33:
[----:B------:R-:W-:Y:S05]  /*19e0*/  BSYNC.RECONVERGENT B2 ;  /* 0x0000000000027941 */ /* 0x000fea0003800200 */
.L_x_23:
[----:B------:R-:W-:Y:S01]  /*19f0*/  HFMA2 R3, -RZ, RZ, 0, 0 ;  /* 0x00000000ff037431 */ /* 0x000fe200000001ff */
[----:B0-----:R-:W-:-:S03]  /*1a00*/  MOV R7, R0 ;  /* 0x0000000000077202 */ /* 0x001fc60000000f00 */
[----:B------:R-:W-:Y:S05]  /*1a10*/  RET.REL.NODEC R2 `(_Z18shared_softmax_gpuPfS_ii) ;  /* 0xffffffe402787950 */ /* 0x000fea0003c3ffff */
.L_x_34:
[----:B------:R-:W-:-:S00]  /*1a20*/  BRA `(.L_x_34) ;  /* 0xfffffffc00fc7947 */ /* 0x000fc0000383ffff */
[----:B------:R-:W-:-:S00]  /*1a30*/  NOP ;  /* 0x0000000000007918 */ /* 0x000fc00000000000 */
        /* <DEDUP_REMOVED lines=12> */
.L_x_150:


//--------------------- .text._Z18online_softmax_gpuPfS_ii --------------------------
	.section	.text._Z18online_softmax_gpuPfS_ii,"ax",@progbits
	.align	128
        .global         _Z18online_softmax_gpuPfS_ii
        .type           _Z18online_softmax_gpuPfS_ii,@function
        .size           _Z18online_softmax_gpuPfS_ii,(.L_x_151 - _Z18online_softmax_gpuPfS_ii)
        .other          _Z18online_softmax_gpuPfS_ii,@"STO_CUDA_ENTRY STV_DEFAULT"
_Z18online_softmax_gpuPfS_ii:
.text._Z18online_softmax_gpuPfS_ii:
[----:B------:R-:W-:Y:S01]  /*0000*/  LDC R1, c[0x0][0x37c] ;  /* 0x0000df00ff017b82 */ /* 0x000fe20000000800 */
[----:B------:R-:W0:Y:S07]  /*0010*/  S2R R3, SR_TID.X ;  /* 0x0000000000037919 */ /* 0x000e2e0000002100 */
[----:B------:R-:W0:Y:S01]  /*0020*/  S2UR UR4, SR_CTAID.X ;  /* 0x00000000000479c3 */ /* 0x000e220000002500 */
[----:B------:R-:W1:Y:S07]  /*0030*/  LDCU UR5, c[0x0][0x390] ;  /* 0x00007200ff0577ac */ /* 0x000e6e0008000800 */
[----:B------:R-:W0:Y:S02]  /*0040*/  LDC R0, c[0x0][0x360] ;  /* 0x0000d800ff007b82 */ /* 0x000e240000000800 */
[----:B0-----:R-:W-:-:S05]  /*0050*/  IMAD R0, R0, UR4, R3 ;  /* 0x0000000400007c24 */ /* 0x001fca000f8e0203 */
[----:B-1----:R-:W-:-:S13]  /*0060*/  ISETP.GE.AND P0, PT, R0, UR5, PT ;  /* 0x0000000500007c0c */ /* 0x002fda000bf06270 */
[----:B------:R-:W-:Y:S05]  /*0070*/  @P0 EXIT ;  /* 0x000000000000094d */ /* 0x000fea0003800000 */
[----:B------:R-:W0:Y:S01]  /*0080*/  LDCU UR6, c[0x0][0x394] ;  /* 0x00007280ff0677ac */ /* 0x000e220008000800 */
[----:B------:R-:W-:Y:S01]  /*0090*/  HFMA2 R3, -RZ, RZ, 0, 0 ;  /* 0x00000000ff037431 */ /* 0x000fe200000001ff */
[----:B------:R-:W-:Y:S01]  /*00a0*/  MOV R4, RZ ;  /* 0x000000ff00047202 */ /* 0x000fe20000000f00 */
[----:B------:R-:W1:Y:S01]  /*00b0*/  LDCU.64 UR12, c[0x0][0x358] ;  /* 0x00006b00ff0c77ac */ /* 0x000e620008000a00 */
[----:B0-----:R-:W-:-:S09]  /*00c0*/  UISETP.GE.AND UP0, UPT, UR6, 0x1, UPT ;  /* 0x000000010600788c */ /* 0x001fd2000bf06270 */
[----:B-1----:R-:W-:Y:S05]  /*00d0*/  BRA.U !UP0, `(.L_x_35) ;  /* 0x0000001108c07547 */ /* 0x002fea000b800000 */
[----:B------:R-:W-:Y:S02]  /*00e0*/  UISETP.GE.U32.AND UP0, UPT, UR6, 0x4, UPT ;  /* 0x000000040600788c */ /* 0x000fe4000bf06070 */
[----:B------:R-:W-:Y:S01]  /*00f0*/  IMAD R5, R0, UR6, RZ ;  /* 0x0000000600057c24 */ /* 0x000fe2000f8e02ff */
[----:B------:R-:W-:Y:S01]  /*0100*/  MOV R4, RZ ;  /* 0x000000ff00047202 */ /* 0x000fe20000000f00 */
[----:B------:R-:W-:Y:S01]  /*0110*/  ULOP3.LUT UR7, UR6, 0x3, URZ, 0xc0, !UPT ;  /* 0x0000000306077892 */ /* 0x000fe2000f8ec0ff */
[----:B------:R-:W-:Y:S01]  /*0120*/  MOV R6, RZ ;  /* 0x000000ff00067202 */ /* 0x000fe20000000f00 */
[----:B------:R-:W-:-:S03]  /*0130*/  UMOV UR4, URZ ;  /* 0x000000ff00047c82 */ /* 0x000fc60008000000 */
[----:B------:R-:W-:Y:S07]  /*0140*/  BRA.U !UP0, `(.L_x_36) ;  /* 0x0000000d082c7547 */ /* 0x000fee000b800000 */
[----:B------:R-:W0:Y:S02]  /*0150*/  LDCU.64 UR4, c[0x0][0x380] ;  /* 0x00007000ff0477ac */ /* 0x000e240008000a00 */
[----:B0-----:R-:W-:-:S04]  /*0160*/  UIADD3 UR4, UP0, UPT, UR4, 0x8, URZ ;  /* 0x0000000804047890 */ /* 0x001fc8000ff1e0ff */
[----:B------:R-:W-:Y:S02]  /*0170*/  UIADD3.X UR5, UPT, UPT, URZ, UR5, URZ, UP0, !UPT ;  /* 0x00000005ff057290 */ /* 0x000fe400087fe4ff */
[----:B------:R-:W-:-:S04]  /*0180*/  MOV R2, UR4 ;  /* 0x0000000400027c02 */ /* 0x000fc80008000f00 */
[----:B------:R-:W-:-:S03]  /*0190*/  MOV R3, UR5 ;  /* 0x0000000500037c02 */ /* 0x000fc60008000f00 */
[----:B------:R-:W-:-:S05]  /*01a0*/  IMAD.WIDE R14, R5, 0x4, R2 ;  /* 0x00000004050e7825 */ /* 0x000fca00078e0202 */
[----:B------:R-:W2:Y:S04]  /*01b0*/  LDG.E R13, desc[UR12][R14.64+-0x8] ;  /* 0xfffff80c0e0d7981 */ /* 0x000ea8000c1e1900 */
[----:B------:R-:W3:Y:S04]  /*01c0*/  LDG.E R19, desc[UR12][R14.64+-0x4] ;  /* 0xfffffc0c0e137981 */ /* 0x000ee8000c1e1900 */
[----:B------:R-:W4:Y:S04]  /*01d0*/  LDG.E R11, desc[UR12][R14.64] ;  /* 0x0000000c0e0b7981 */ /* 0x000f28000c1e1900 */
[----:B------:R0:W5:Y:S01]  /*01e0*/  LDG.E R7, desc[UR12][R14.64+0x4] ;  /* 0x0000040c0e077981 */ /* 0x000162000c1e1900 */
[----:B------:R-:W-:Y:S01]  /*01f0*/  HFMA2 R4, -RZ, RZ, 0, 0 ;  /* 0x00000000ff047431 */ /* 0x000fe200000001ff */
[----:B------:R-:W-:Y:S01]  /*0200*/  MOV R9, 0x437c0000 ;  /* 0x437c000000097802 */ /* 0x000fe20000000f00 */
[----:B------:R-:W-:Y:S01]  /*0210*/  HFMA2 R8, -RZ, RZ, 0.96630859375, -0.0022525787353515625 ;  /* 0x3bbb989dff087431 */ /* 0x000fe200000001ff */
[----:B------:R-:W-:Y:S01]  /*0220*/  ULOP3.LUT UR4, UR6, 0x7ffffffc, URZ, 0xc0, !UPT ;  /* 0x7ffffffc06047892 */ /* 0x000fe2000f8ec0ff */
[----:B------:R-:W-:Y:S01]  /*0230*/  BSSY.RECONVERGENT B0, `(.L_x_37) ;  /* 0x000004d000007945 */ /* 0x000fe20003800200 */
[----:B--2---:R-:W-:-:S13]  /*0240*/  FSETP.GT.AND P0, PT, R13, RZ, PT ;  /* 0x000000ff0d00720b */ /* 0x004fda0003f04000 */
[----:B------:R-:W-:Y:S01]  /*0250*/  @P0 MOV R4, R13 ;  /* 0x0000000d00040202 */ /* 0x000fe20000000f00 */
[----:B------:R-:W-:-:S03]  /*0260*/  @P0 FADD R17, RZ, -R13 ;  /* 0x8000000dff110221 */ /* 0x000fc60000000000 */
[----:B---3--:R-:W-:Y:S01]  /*0270*/  FSETP.GT.AND P1, PT, R19, R4, PT ;  /* 0x000000041300720b */ /* 0x008fe20003f24000 */
[----:B------:R-:W-:Y:S01]  /*0280*/  @P0 FFMA.SAT R10, R17, R8, 0.5 ;  /* 0x3f000000110a0423 */ /* 0x000fe20000002008 */
[----:B------:R-:W-:-:S03]  /*0290*/  FADD R21, -R4, R13 ;  /* 0x0000000d04157221 */ /* 0x000fc60000000100 */
[----:B------:R-:W-:Y:S01]  /*02a0*/  @P0 FFMA.RM R13, R10, R9, 12582913 ;  /* 0x4b4000010a0d0423 */ /* 0x000fe20000004009 */
[----:B------:R-:W-:-:S03]  /*02b0*/  FFMA.SAT R10, R21, R8, 0.5 ;  /* 0x3f000000150a7423 */ /* 0x000fc60000002008 */
[C---:B------:R-:W-:Y:S01]  /*02c0*/  @P0 FADD R12, R13.reuse, -12583039 ;  /* 0xcb40007f0d0c0421 */ /* 0x040fe20000000000 */
[----:B------:R-:W-:Y:S01]  /*02d0*/  FFMA.RM R10, R10, R9, 12582913 ;  /* 0x4b4000010a0a7423 */ /* 0x000fe20000004009 */
[----:B------:R-:W-:Y:S02]  /*02e0*/  @P0 SHF.L.U32 R23, R13, 0x17, RZ ;  /* 0x000000170d170819 */ /* 0x000fe400000006ff */
[--C-:B0-----:R-:W-:Y:S01]  /*02f0*/  @P1 FADD R15, R4, -R19.reuse ;  /* 0x80000013040f1221 */ /* 0x101fe20000000000 */
[----:B------:R-:W-:Y:S01]  /*0300*/  @P1 MOV R4, R19 ;  /* 0x0000001300041202 */ /* 0x000fe20000000f00 */
[----:B------:R-:W-:Y:S01]  /*0310*/  @P0 FFMA R12, R17, 1.4426950216293334961, -R12 ;  /* 0x3fb8aa3b110c0823 */ /* 0x000fe2000000080c */
[----:B------:R-:W-:Y:S01]  /*0320*/  FADD R16, R10, -12583039 ;  /* 0xcb40007f0a107421 */ /* 0x000fe20000000000 */
[----:B------:R-:W-:Y:S01]  /*0330*/  @P1 FFMA.SAT R18, R15, R8, 0.5 ;  /* 0x3f0000000f121423 */ /* 0x000fe20000002008 */
[----:B----4-:R-:W-:Y:S01]  /*0340*/  FSETP.GT.AND P2, PT, R11, R4, PT ;  /* 0x000000040b00720b */ /* 0x010fe20003f44000 */
[----:B------:R-:W-:Y:S01]  /*0350*/  @P0 FFMA R14, R17, 1.925963033500011079e-08, R12 ;  /* 0x32a57060110e0823 */ /* 0x000fe2000000000c */
[----:B------:R-:W-:Y:S01]  /*0360*/  FFMA R16, R21, 1.4426950216293334961, -R16 ;  /* 0x3fb8aa3b15107823 */ /* 0x000fe20000000810 */
[----:B------:R-:W-:Y:S01]  /*0370*/  @P1 FFMA.RM R12, R18, R9, 12582913 ;  /* 0x4b400001120c1423 */ /* 0x000fe20000004009 */
[----:B------:R-:W-:-:S02]  /*0380*/  FADD R19, -R4, R19 ;  /* 0x0000001304137221 */ /* 0x000fc40000000100 */
[----:B------:R-:W-:Y:S01]  /*0390*/  FFMA R17, R21, 1.925963033500011079e-08, R16 ;  /* 0x32a5706015117823 */ /* 0x000fe20000000010 */
[----:B------:R-:W0:Y:S01]  /*03a0*/  @P0 MUFU.EX2 R14, R14 ;  /* 0x0000000e000e0308 */ /* 0x000e220000000800 */
[C---:B------:R-:W-:Y:S01]  /*03b0*/  @P1 FADD R18, R12.reuse, -12583039 ;  /* 0xcb40007f0c121421 */ /* 0x040fe20000000000 */
[-C--:B------:R-:W-:Y:S01]  /*03c0*/  FFMA.SAT R16, R19, R8.reuse, 0.5 ;  /* 0x3f00000013107423 */ /* 0x080fe20000002008 */
[----:B------:R-:W-:Y:S02]  /*03d0*/  @P1 SHF.L.U32 R12, R12, 0x17, RZ ;  /* 0x000000170c0c1819 */ /* 0x000fe400000006ff */
[C---:B------:R-:W-:Y:S01]  /*03e0*/  @P1 FFMA R18, R15.reuse, 1.4426950216293334961, -R18 ;  /* 0x3fb8aa3b0f121823 */ /* 0x040fe20000000812 */
[--C-:B------:R-:W-:Y:S01]  /*03f0*/  @P2 FADD R21, R4, -R11.reuse ;  /* 0x8000000b04152221 */ /* 0x100fe20000000000 */
[----:B------:R-:W-:Y:S01]  /*0400*/  @P2 MOV R4, R11 ;  /* 0x0000000b00042202 */ /* 0x000fe20000000f00 */
[-C--:B------:R-:W-:Y:S01]  /*0410*/  FFMA.RM R16, R16, R9.reuse, 12582913 ;  /* 0x4b40000110107423 */ /* 0x080fe20000004009 */
[----:B------:R-:W-:Y:S01]  /*0420*/  @P1 FFMA R15, R15, 1.925963033500011079e-08, R18 ;  /* 0x32a570600f0f1823 */ /* 0x000fe20000000012 */
[-C--:B------:R-:W-:Y:S01]  /*0430*/  @P2 FFMA.SAT R20, R21, R8.reuse, 0.5 ;  /* 0x3f00000015142423 */ /* 0x080fe20000002008 */
[----:B------:R-:W1:Y:S01]  /*0440*/  MUFU.EX2 R17, R17 ;  /* 0x0000001100117308 */ /* 0x000e620000000800 */
[----:B------:R-:W-:Y:S01]  /*0450*/  FADD R11, -R4, R11 ;  /* 0x0000000b040b7221 */ /* 0x000fe20000000100 */
[----:B------:R-:W-:Y:S01]  /*0460*/  FADD R18, R16, -12583039 ;  /* 0xcb40007f10127421 */ /* 0x000fe20000000000 */
[-C--:B------:R-:W-:Y:S01]  /*0470*/  @P2 FFMA.RM R13, R20, R9.reuse, 12582913 ;  /* 0x4b400001140d2423 */ /* 0x080fe20000004009 */
[----:B------:R-:W-:Y:S01]  /*0480*/  SHF.L.U32 R16, R16, 0x17, RZ ;  /* 0x0000001710107819 */ /* 0x000fe200000006ff */
[----:B------:R-:W-:Y:S01]  /*0490*/  FFMA.SAT R22, R11, R8, 0.5 ;  /* 0x3f0000000b167423 */ /* 0x000fe20000002008 */
[----:B0-----:R-:W-:Y:S01]  /*04a0*/  @P0 FMUL R23, R23, R14 ;  /* 0x0000000e17170220 */ /* 0x001fe20000400000 */
[----:B------:R-:W-:Y:S01]  /*04b0*/  @P2 FADD R20, R13, -12583039 ;  /* 0xcb40007f0d142421 */ /* 0x000fe20000000000 */
[----:B------:R-:W-:Y:S01]  /*04c0*/  FFMA R18, R19, 1.4426950216293334961, -R18 ;  /* 0x3fb8aa3b13127823 */ /* 0x000fe20000000812 */
[----:B------:R-:W-:Y:S01]  /*04d0*/  FFMA.RM R14, R22, R9, 12582913 ;  /* 0x4b400001160e7423 */ /* 0x000fe20000004009 */
[----:B------:R-:W0:Y:S01]  /*04e0*/  @P1 MUFU.EX2 R15, R15 ;  /* 0x0000000f000f1308 */ /* 0x000e220000000800 */
[----:B------:R-:W-:Y:S01]  /*04f0*/  @P2 FFMA R20, R21, 1.4426950216293334961, -R20 ;  /* 0x3fb8aa3b15142823 */ /* 0x000fe20000000814 */
[----:B------:R-:W-:Y:S01]  /*0500*/  FFMA R18, R19, 1.925963033500011079e-08, R18 ;  /* 0x32a5706013127823 */ /* 0x000fe20000000012 */
[----:B------:R-:W-:Y:S01]  /*0510*/  FADD R22, R14, -12583039 ;  /* 0xcb40007f0e167421 */ /* 0x000fe20000000000 */
[----:B------:R-:W-:Y:S01]  /*0520*/  SHF.L.U32 R19, R10, 0x17, RZ ;  /* 0x000000170a137819 */ /* 0x000fe200000006ff */
[----:B------:R-:W-:Y:S01]  /*0530*/  @P2 FFMA R20, R21, 1.925963033500011079e-08, R20 ;  /* 0x32a5706015142823 */ /* 0x000fe20000000014 */
[----:B------:R-:W-:Y:S01]  /*0540*/  @P0 FMUL R6, RZ, R23 ;  /* 0x00000017ff060220 */ /* 0x000fe20000400000 */
[----:B------:R-:W-:Y:S01]  /*0550*/  FFMA R22, R11, 1.4426950216293334961, -R22 ;  /* 0x3fb8aa3b0b167823 */ /* 0x000fe20000000816 */
[----:B------:R-:W2:Y:S01]  /*0560*/  MUFU.EX2 R18, R18 ;  /* 0x0000001200127308 */ /* 0x000ea20000000800 */
[----:B-----5:R-:W-:Y:S01]  /*0570*/  FSETP.GT.AND P0, PT, R7, R4, PT ;  /* 0x000000040700720b */ /* 0x020fe20003f04000 */
[----:B-1----:R-:W-:Y:S01]  /*0580*/  FFMA R17, R19, R17, R6 ;  /* 0x0000001113117223 */ /* 0x002fe20000000006 */
[----:B------:R-:W-:Y:S01]  /*0590*/  FFMA R22, R11, 1.925963033500011079e-08, R22 ;  /* 0x32a570600b167823 */ /* 0x000fe20000000016 */
[----:B------:R-:W-:-:S02]  /*05a0*/  @P2 SHF.L.U32 R13, R13, 0x17, RZ ;  /* 0x000000170d0d2819 */ /* 0x000fc400000006ff */
[----:B------:R-:W-:Y:S02]  /*05b0*/  SHF.L.U32 R11, R14, 0x17, RZ ;  /* 0x000000170e0b7819 */ /* 0x000fe400000006ff */
[----:B------:R-:W1:Y:S01]  /*05c0*/  @P2 MUFU.EX2 R20, R20 ;  /* 0x0000001400142308 */ /* 0x000e620000000800 */
[----:B0-----:R-:W-:-:S04]  /*05d0*/  @P1 FMUL R12, R12, R15 ;  /* 0x0000000f0c0c1220 */ /* 0x001fc80000400000 */
[----:B------:R-:W-:-:S03]  /*05e0*/  @P1 FMUL R17, R17, R12 ;  /* 0x0000000c11111220 */ /* 0x000fc60000400000 */
[----:B------:R-:W0:Y:S01]  /*05f0*/  MUFU.EX2 R22, R22 ;  /* 0x0000001600167308 */ /* 0x000e220000000800 */
[----:B--2---:R-:W-:Y:S01]  /*0600*/  FFMA R16, R16, R18, R17 ;  /* 0x0000001210107223 */ /* 0x004fe20000000011 */
[----:B-1----:R-:W-:-:S04]  /*0610*/  @P2 FMUL R13, R13, R20 ;  /* 0x000000140d0d2220 */ /* 0x002fc80000400000 */
[----:B------:R-:W-:-:S04]  /*0620*/  @P2 FMUL R16, R16, R13 ;  /* 0x0000000d10102220 */ /* 0x000fc80000400000 */
[----:B0-----:R-:W-:Y:S01]  /*0630*/  FFMA R6, R11, R22, R16 ;  /* 0x000000160b067223 */ /* 0x001fe20000000010 */
[----:B------:R-:W-:Y:S06]  /*0640*/  @!P0 BRA `(.L_x_38) ;  /* 0x00000000002c8947 */ /* 0x000fec0003800000 */
[----:B------:R-:W-:-:S04]  /*0650*/  FADD R11, R4, -R7 ;  /* 0x80000007040b7221 */ /* 0x000fc80000000000 */
[----:B------:R-:W-:-:S04]  /*0660*/  FFMA.SAT R4, R11, R8, 0.5 ;  /* 0x3f0000000b047423 */ /* 0x000fc80000002008 */
[----:B------:R-:W-:-:S04]  /*0670*/  FFMA.RM R4, R4, R9, 12582913 ;  /* 0x4b40000104047423 */ /* 0x000fc80000004009 */
[C---:B------:R-:W-:Y:S01]  /*0680*/  FADD R10, R4.reuse, -12583039 ;  /* 0xcb40007f040a7421 */ /* 0x040fe20000000000 */
[----:B------:R-:W-:-:S03]  /*0690*/  SHF.L.U32 R4, R4, 0x17, RZ ;  /* 0x0000001704047819 */ /* 0x000fc600000006ff */
[----:B------:R-:W-:-:S04]  /*06a0*/  FFMA R10, R11, 1.4426950216293334961, -R10 ;  /* 0x3fb8aa3b0b0a7823 */ /* 0x000fc8000000080a */
[----:B------:R-:W-:-:S04]  /*06b0*/  FFMA R10, R11, 1.925963033500011079e-08, R10 ;  /* 0x32a570600b0a7823 */ /* 0x000fc8000000000a */
[----:B------:R-:W0:Y:S02]  /*06c0*/  MUFU.EX2 R11, R10 ;  /* 0x0000000a000b7308 */ /* 0x000e240000000800 */
[----:B0-----:R-:W-:Y:S01]  /*06d0*/  FMUL R11, R4, R11 ;  /* 0x0000000b040b7220 */ /* 0x001fe20000400000 */
[----:B------:R-:W-:-:S03]  /*06e0*/  MOV R4, R7 ;  /* 0x0000000700047202 */ /* 0x000fc60000000f00 */
[----:B------:R-:W-:-:S07]  /*06f0*/  FMUL R6, R6, R11 ;  /* 0x0000000b06067220 */ /* 0x000fce0000400000 */
.L_x_38:
[----:B------:R-:W-:Y:S05]  /*0700*/  BSYNC.RECONVERGENT B0 ;  /* 0x0000000000007941 */ /* 0x000fea0003800200 */
.L_x_37:
[----:B------:R-:W-:Y:S01]  /*0710*/  FADD R7, -R4, R7 ;  /* 0x0000000704077221 */ /* 0x000fe20000000100 */
[----:B------:R-:W-:-:S03]  /*0720*/  UIADD3 UR5, UPT, UPT, -UR4, 0x4, URZ ;  /* 0x0000000404057890 */ /* 0x000fc6000fffe1ff */
[----:B------:R-:W-:Y:S01]  /*0730*/  FFMA.SAT R8, R7, R8, 0.5 ;  /* 0x3f00000007087423 */ /* 0x000fe20000002008 */
[----:B------:R-:W-:-:S03]  /*0740*/  UISETP.NE.AND UP0, UPT, UR5, URZ, UPT ;  /* 0x000000ff0500728c */ /* 0x000fc6000bf05270 */
[----:B------:R-:W-:-:S04]  /*0750*/  FFMA.RM R8, R8, R9, 12582913 ;  /* 0x4b40000108087423 */ /* 0x000fc80000004009 */
[----:B------:R-:W-:-:S04]  /*0760*/  FADD R10, R8, -12583039 ;  /* 0xcb40007f080a7421 */ /* 0x000fc80000000000 */
[----:B------:R-:W-:-:S04]  /*0770*/  FFMA R10, R7, 1.4426950216293334961, -R10 ;  /* 0x3fb8aa3b070a7823 */ /* 0x000fc8000000080a */
[----:B------:R-:W-:Y:S01]  /*0780*/  FFMA R10, R7, 1.925963033500011079e-08, R10 ;  /* 0x32a57060070a7823 */ /* 0x000fe2000000000a */
[----:B------:R-:W-:-:S05]  /*0790*/  SHF.L.U32 R7, R8, 0x17, RZ ;  /* 0x0000001708077819 */ /* 0x000fca00000006ff */
[----:B------:R-:W0:Y:S02]  /*07a0*/  MUFU.EX2 R10, R10 ;  /* 0x0000000a000a7308 */ /* 0x000e240000000800 */
[----:B0-----:R-:W-:Y:S01]  /*07b0*/  FFMA R6, R7, R10, R6 ;  /* 0x0000000a07067223 */ /* 0x001fe20000000006 */
[----:B------:R-:W-:Y:S06]  /*07c0*/  BRA.U !UP0, `(.L_x_36) ;  /* 0x00000005088c7547 */ /* 0x000fec000b800000 */
[----:B------:R-:W-:-:S07]  /*07d0*/  IADD3 R7, PT, PT, R5, 0x4, RZ ;  /* 0x0000000405077810 */ /* 0x000fce0007ffe0ff */
.L_x_41:
[----:B------:R-:W-:-:S05]  /*07e0*/  IMAD.WIDE R16, R7, 0x4, R2 ;  /* 0x0000000407107825 */ /* 0x000fca00078e0202 */
[----:B------:R-:W2:Y:S04]  /*07f0*/  LDG.E R21, desc[UR12][R16.64+-0x8] ;  /* 0xfffff80c10157981 */ /* 0x000ea8000c1e1900 */
[----:B------:R-:W3:Y:S04]  /*0800*/  LDG.E R13, desc[UR12][R16.64+-0x4] ;  /* 0xfffffc0c100d7981 */ /* 0x000ee8000c1e1900 */
[----:B------:R-:W4:Y:S04]  /*0810*/  LDG.E R19, desc[UR12][R16.64] ;  /* 0x0000000c10137981 */ /* 0x000f28000c1e1900 */
[----:B------:R0:W5:Y:S01]  /*0820*/  LDG.E R11, desc[UR12][R16.64+0x4] ;  /* 0x0000040c100b7981 */ /* 0x000162000c1e1900 */
[----:B------:R-:W-:Y:S01]  /*0830*/  HFMA2 R9, -RZ, RZ, 0.96630859375, -0.0022525787353515625 ;  /* 0x3bbb989dff097431 */ /* 0x000fe200000001ff */
[----:B------:R-:W-:Y:S01]  /*0840*/  MOV R8, 0x437c0000 ;  /* 0x437c000000087802 */ /* 0x000fe20000000f00 */
[----:B------:R-:W-:Y:S01]  /*0850*/  BSSY.RECONVERGENT B0, `(.L_x_39) ;  /* 0x000004d000007945 */ /* 0x000fe20003800200 */
[----:B--2---:R-:W-:-:S13]  /*0860*/  FSETP.GT.AND P0, PT, R21, R4, PT ;  /* 0x000000041500720b */ /* 0x004fda0003f04000 */
[----:B------:R-:W-:Y:S01]  /*0870*/  @P0 FADD R14, R4, -R21 ;  /* 0x80000015040e0221 */ /* 0x000fe20000000000 */
[----:B------:R-:W-:-:S03]  /*0880*/  @P0 MOV R4, R21 ;  /* 0x0000001500040202 */ /* 0x000fc60000000f00 */
[-C--:B------:R-:W-:Y:S01]  /*0890*/  @P0 FFMA.SAT R15, R14, R9.reuse, 0.5 ;  /* 0x3f0000000e0f0423 */ /* 0x080fe20000002009 */
[----:B---3--:R-:W-:Y:S01]  /*08a0*/  FSETP.GT.AND P1, PT, R13, R4, PT ;  /* 0x000000040d00720b */ /* 0x008fe20003f24000 */
[----:B------:R-:W-:Y:S02]  /*08b0*/  FADD R10, -R4, R21 ;  /* 0x00000015040a7221 */ /* 0x000fe40000000100 */
[-C--:B------:R-:W-:Y:S02]  /*08c0*/  @P0 FFMA.RM R15, R15, R8.reuse, 12582913 ;  /* 0x4b4000010f0f0423 */ /* 0x080fe40000004008 */
[----:B0-----:R-:W-:Y:S02]  /*08d0*/  FFMA.SAT R17, R10, R9, 0.5 ;  /* 0x3f0000000a117423 */ /* 0x001fe40000002009 */
[C---:B------:R-:W-:Y:S01]  /*08e0*/  @P0 FADD R21, R15.reuse, -12583039 ;  /* 0xcb40007f0f150421 */ /* 0x040fe20000000000 */
[----:B------:R-:W-:Y:S01]  /*08f0*/  @P0 SHF.L.U32 R26, R15, 0x17, RZ ;  /* 0x000000170f1a0819 */ /* 0x000fe200000006ff */
[----:B------:R-:W-:-:S02]  /*0900*/  FFMA.RM R12, R17, R8, 12582913 ;  /* 0x4b400001110c7423 */ /* 0x000fc40000004008 */
[----:B------:R-:W-:Y:S02]  /*0910*/  @P0 FFMA R21, R14, 1.4426950216293334961, -R21 ;  /* 0x3fb8aa3b0e150823 */ /* 0x000fe40000000815 */
[----:B------:R-:W-:Y:S01]  /*0920*/  @P1 FADD R16, R4, -R13 ;  /* 0x8000000d04101221 */ /* 0x000fe20000000000 */
[----:B------:R-:W-:Y:S01]  /*0930*/  @P1 MOV R4, R13 ;  /* 0x0000000d00041202 */ /* 0x000fe20000000f00 */
[----:B------:R-:W-:Y:S01]  /*0940*/  @P0 FFMA R20, R14, 1.925963033500011079e-08, R21 ;  /* 0x32a570600e140823 */ /* 0x000fe20000000015 */
[----:B------:R-:W-:Y:S01]  /*0950*/  FADD R21, R12, -12583039 ;  /* 0xcb40007f0c157421 */ /* 0x000fe20000000000 */
[-C--:B------:R-:W-:Y:S01]  /*0960*/  @P1 FFMA.SAT R17, R16, R9.reuse, 0.5 ;  /* 0x3f00000010111423 */ /* 0x080fe20000002009 */
[----:B----4-:R-:W-:Y:S01]  /*0970*/  FSETP.GT.AND P2, PT, R19, R4, PT ;  /* 0x000000041300720b */ /* 0x010fe20003f44000 */
[----:B------:R-:W-:Y:S01]  /*0980*/  FADD R22, -R4, R13 ;  /* 0x0000000d04167221 */ /* 0x000fe20000000100 */
[----:B------:R-:W-:Y:S01]  /*0990*/  FFMA R21, R10, 1.4426950216293334961, -R21 ;  /* 0x3fb8aa3b0a157823 */ /* 0x000fe20000000815 */
[----:B------:R-:W-:Y:S01]  /*09a0*/  @P1 FFMA.RM R14, R17, R8, 12582913 ;  /* 0x4b400001110e1423 */ /* 0x000fe20000004008 */
[----:B------:R-:W-:Y:S01]  /*09b0*/  SHF.L.U32 R27, R12, 0x17, RZ ;  /* 0x000000170c1b7819 */ /* 0x000fe200000006ff */
[----:B------:R0:W1:Y:S01]  /*09c0*/  @P0 MUFU.EX2 R17, R20 ;  /* 0x0000001400110308 */ /* 0x0000620000000800 */
[----:B------:R-:W-:Y:S01]  /*09d0*/  FFMA R24, R10, 1.925963033500011079e-08, R21 ;  /* 0x32a570600a187823 */ /* 0x000fe20000000015 */
[----:B------:R-:W-:Y:S01]  /*09e0*/  @P1 FADD R13, R14, -12583039 ;  /* 0xcb40007f0e0d1421 */ /* 0x000fe20000000000 */
[----:B------:R-:W-:-:S03]  /*09f0*/  FFMA.SAT R21, R22, R9, 0.5 ;  /* 0x3f00000016157423 */ /* 0x000fc60000002009 */
[----:B------:R-:W-:Y:S01]  /*0a00*/  @P1 FFMA R23, R16, 1.4426950216293334961, -R13 ;  /* 0x3fb8aa3b10171823 */ /* 0x000fe2000000080d */
[-C--:B------:R-:W-:Y:S01]  /*0a10*/  FFMA.RM R10, R21, R8.reuse, 12582913 ;  /* 0x4b400001150a7423 */ /* 0x080fe20000004008 */
[----:B------:R-:W-:Y:S01]  /*0a20*/  @P2 FADD R18, R4, -R19 ;  /* 0x8000001304122221 */ /* 0x000fe20000000000 */
[----:B------:R-:W-:Y:S01]  /*0a30*/  @P2 MOV R4, R19 ;  /* 0x0000001300042202 */ /* 0x000fe20000000f00 */
[----:B------:R-:W-:Y:S01]  /*0a40*/  @P1 FFMA R16, R16, 1.925963033500011079e-08, R23 ;  /* 0x32a5706010101823 */ /* 0x000fe20000000017 */
[----:B------:R-:W-:Y:S01]  /*0a50*/  FADD R23, R10, -12583039 ;  /* 0xcb40007f0a177421 */ /* 0x000fe20000000000 */
[----:B------:R-:W-:Y:S01]  /*0a60*/  @P2 FFMA.SAT R21, R18, R9, 0.5 ;  /* 0x3f00000012152423 */ /* 0x000fe20000002009 */
[----:B------:R-:W2:Y:S01]  /*0a70*/  MUFU.EX2 R13, R24 ;  /* 0x00000018000d7308 */ /* 0x000ea20000000800 */
[----:B0-----:R-:W-:Y:S01]  /*0a80*/  FADD R20, -R4, R19 ;  /* 0x0000001304147221 */ /* 0x001fe20000000100 */
[----:B------:R-:W-:Y:S01]  /*0a90*/  FFMA R23, R22, 1.4426950216293334961, -R23 ;  /* 0x3fb8aa3b16177823 */ /* 0x000fe20000000817 */
[-C--:B------:R-:W-:Y:S01]  /*0aa0*/  @P2 FFMA.RM R15, R21, R8.reuse, 12582913 ;  /* 0x4b400001150f2423 */ /* 0x080fe20000004008 */
[----:B-1----:R-:W-:Y:S01]  /*0ab0*/  @P0 FMUL R25, R26, R17 ;  /* 0x000000111a190220 */ /* 0x002fe20000400000 */
[----:B------:R-:W-:Y:S01]  /*0ac0*/  FFMA.SAT R21, R20, R9, 0.5 ;  /* 0x3f00000014157423 */ /* 0x000fe20000002009 */
[----:B------:R-:W-:Y:S01]  /*0ad0*/  FFMA R22, R22, 1.925963033500011079e-08, R23 ;  /* 0x32a5706016167823 */ /* 0x000fe20000000017 */
[----:B------:R-:W-:Y:S01]  /*0ae0*/  @P2 FADD R19, R15, -12583039 ;  /* 0xcb40007f0f132421 */ /* 0x000fe20000000000 */
[----:B------:R-:W0:Y:S01]  /*0af0*/  @P1 MUFU.EX2 R16, R16 ;  /* 0x0000001000101308 */ /* 0x000e220000000800 */
[----:B------:R-:W-:Y:S01]  /*0b00*/  FFMA.RM R17, R21, R8, 12582913 ;  /* 0x4b40000115117423 */ /* 0x000fe20000004008 */
[----:B------:R-:W-:Y:S01]  /*0b10*/  @P0 FMUL R6, R6, R25 ;  /* 0x0000001906060220 */ /* 0x000fe20000400000 */
[----:B------:R-:W-:Y:S01]  /*0b20*/  @P2 FFMA R23, R18, 1.4426950216293334961, -R19 ;  /* 0x3fb8aa3b12172823 */ /* 0x000fe20000000813 */
[----:B------:R-:W-:Y:S01]  /*0b30*/  @P1 SHF.L.U32 R25, R14, 0x17, RZ ;  /* 0x000000170e191819 */ /* 0x000fe200000006ff */
[----:B------:R-:W-:Y:S01]  /*0b40*/  FADD R21, R17, -12583039 ;  /* 0xcb40007f11157421 */ /* 0x000fe20000000000 */
[----:B-----5:R-:W-:Y:S01]  /*0b50*/  FSETP.GT.AND P0, PT, R11, R4, PT ;  /* 0x000000040b00720b */ /* 0x020fe20003f04000 */
[----:B------:R-:W-:Y:S01]  /*0b60*/  @P2 FFMA R23, R18, 1.925963033500011079e-08, R23 ;  /* 0x32a5706012172823 */ /* 0x000fe20000000017 */
[----:B------:R-:W1:Y:S01]  /*0b70*/  MUFU.EX2 R19, R22 ;  /* 0x0000001600137308 */ /* 0x000e620000000800 */
[----:B------:R-:W-:Y:S01]  /*0b80*/  FFMA R21, R20, 1.4426950216293334961, -R21 ;  /* 0x3fb8aa3b14157823 */ /* 0x000fe20000000815 */
[----:B--2---:R-:W-:Y:S01]  /*0b90*/  FFMA R13, R27, R13, R6 ;  /* 0x0000000d1b0d7223 */ /* 0x004fe20000000006 */
[----:B------:R-:W-:-:S02]  /*0ba0*/  SHF.L.U32 R10, R10, 0x17, RZ ;  /* 0x000000170a0a7819 */ /* 0x000fc400000006ff */
[----:B------:R-:W-:Y:S01]  /*0bb0*/  FFMA R21, R20, 1.925963033500011079e-08, R21 ;  /* 0x32a5706014157823 */ /* 0x000fe20000000015 */
[----:B------:R-:W-:Y:S02]  /*0bc0*/  @P2 SHF.L.U32 R15, R15, 0x17, RZ ;  /* 0x000000170f0f2819 */ /* 0x000fe400000006ff */
[----:B------:R-:W2:Y:S01]  /*0bd0*/  @P2 MUFU.EX2 R12, R23 ;  /* 0x00000017000c2308 */ /* 0x000ea20000000800 */
[----:B0-----:R-:W-:Y:S01]  /*0be0*/  @P1 FMUL R16, R25, R16 ;  /* 0x0000001019101220 */ /* 0x001fe20000400000 */
[----:B------:R-:W-:-:S03]  /*0bf0*/  SHF.L.U32 R17, R17, 0x17, RZ ;  /* 0x0000001711117819 */ /* 0x000fc600000006ff */
[----:B------:R-:W-:-:S03]  /*0c00*/  @P1 FMUL R13, R16, R13 ;  /* 0x0000000d100d1220 */ /* 0x000fc60000400000 */
[----:B------:R-:W0:Y:S01]  /*0c10*/  MUFU.EX2 R6, R21 ;  /* 0x0000001500067308 */ /* 0x000e220000000800 */
[----:B-1----:R-:W-:Y:S01]  /*0c20*/  FFMA R10, R10, R19, R13 ;  /* 0x000000130a0a7223 */ /* 0x002fe2000000000d */
[----:B--2---:R-:W-:-:S04]  /*0c30*/  @P2 FMUL R12, R15, R12 ;  /* 0x0000000c0f0c2220 */ /* 0x004fc80000400000 */
        /* <DEDUP_REMOVED lines=14> */
.L_x_40:
[----:B------:R-:W-:Y:S05]  /*0d20*/  BSYNC.RECONVERGENT B0 ;  /* 0x0000000000007941 */ /* 0x000fea0003800200 */
.L_x_39:
[----:B------:R-:W-:Y:S01]  /*0d30*/  FADD R6, -R4, R11 ;  /* 0x0000000b04067221 */ /* 0x000fe20000000100 */
[----:B------:R-:W-:Y:S01]  /*0d40*/  UIADD3 UR5, UPT, UPT, UR5, 0x4, URZ ;  /* 0x0000000405057890 */ /* 0x000fe2000fffe0ff */
[----:B------:R-:W-:Y:S02]  /*0d50*/  IADD3 R7, PT, PT, R7, 0x4, RZ ;  /* 0x0000000407077810 */ /* 0x000fe40007ffe0ff */
        /* <DEDUP_REMOVED lines=9> */
[----:B------:R-:W-:Y:S06]  /*0df0*/  BRA.U UP0, `(.L_x_41) ;  /* 0xfffffff900787547 */ /* 0x000fec000b83ffff */
.L_x_36:
[----:B------:R-:W-:Y:S01]  /*0e00*/  UISETP.NE.AND UP0, UPT, UR7, URZ, UPT ;  /* 0x000000ff0700728c */ /* 0x000fe2000bf05270 */
[----:B------:R-:W-:-:S08]  /*0e10*/  MOV R3, R6 ;  /* 0x0000000600037202 */ /* 0x000fd00000000f00 */
[----:B------:R-:W-:Y:S05]  /*0e20*/  BRA.U !UP0, `(.L_x_35) ;  /* 0x00000005086c7547 */ /* 0x000fea000b800000 */
[----:B------:R-:W-:-:S09]  /*0e30*/  UISETP.NE.AND UP0, UPT, UR7, 0x1, UPT ;  /* 0x000000010700788c */ /* 0x000fd2000bf05270 */
[----:B------:R-:W-:Y:S05]  /*0e40*/  BRA.U !UP0, `(.L_x_42) ;  /* 0x0000000108d47547 */ /* 0x000fea000b800000 */
[----:B------:R-:W0:Y:S01]  /*0e50*/  LDC.64 R6, c[0x0][0x380] ;  /* 0x0000e000ff067b82 */ /* 0x000e220000000a00 */
[----:B------:R-:W-:-:S05]  /*0e60*/  IADD3 R9, PT, PT, R5, UR4, RZ ;  /* 0x0000000405097c10 */ /* 0x000fca000fffe0ff */
[----:B0-----:R-:W-:-:S05]  /*0e70*/  IMAD.WIDE R8, R9, 0x4, R6 ;  /* 0x0000000409087825 */ /* 0x001fca00078e0206 */
[----:B------:R-:W2:Y:S04]  /*0e80*/  LDG.E R15, desc[UR12][R8.64] ;  /* 0x0000000c080f7981 */ /* 0x000ea8000c1e1900 */
[----:B------:R-:W3:Y:S01]  /*0e90*/  LDG.E R7, desc[UR12][R8.64+0x4] ;  /* 0x0000040c08077981 */ /* 0x000ee2000c1e1900 */
[----:B------:R-:W-:Y:S01]  /*0ea0*/  HFMA2 R2, -RZ, RZ, 0.96630859375, -0.0022525787353515625 ;  /* 0x3bbb989dff027431 */ /* 0x000fe200000001ff */
[----:B------:R-:W-:Y:S01]  /*0eb0*/  MOV R6, 0x437c0000 ;  /* 0x437c000000067802 */ /* 0x000fe20000000f00 */
[----:B------:R-:W-:Y:S01]  /*0ec0*/  BSSY.RECONVERGENT B0, `(.L_x_43) ;  /* 0x0000023000007945 */ /* 0x000fe20003800200 */
[----:B--2---:R-:W-:-:S13]  /*0ed0*/  FSETP.GT.AND P0, PT, R15, R4, PT ;  /* 0x000000040f00720b */ /* 0x004fda0003f04000 */
[----:B------:R-:W-:Y:S01]  /*0ee0*/  @P0 FADD R11, R4, -R15 ;  /* 0x8000000f040b0221 */ /* 0x000fe20000000000 */
[----:B------:R-:W-:-:S03]  /*0ef0*/  @P0 MOV R4, R15 ;  /* 0x0000000f00040202 */ /* 0x000fc60000000f00 */
[----:B------:R-:W-:Y:S01]  /*0f00*/  @P0 FFMA.SAT R13, R11, R2, 0.5 ;  /* 0x3f0000000b0d0423 */ /* 0x000fe20000002002 */
[----:B---3--:R-:W-:Y:S01]  /*0f10*/  FSETP.GT.AND P1, PT, R7, R4, PT ;  /* 0x000000040700720b */ /* 0x008fe20003f24000 */
[----:B------:R-:W-:Y:S02]  /*0f20*/  FADD R15, -R4, R15 ;  /* 0x0000000f040f7221 */ /* 0x000fe40000000100 */
[----:B------:R-:W-:Y:S02]  /*0f30*/  @P0 FFMA.RM R13, R13, R6, 12582913 ;  /* 0x4b4000010d0d0423 */ /* 0x000fe40000004006 */
[----:B------:R-:W-:Y:S02]  /*0f40*/  FFMA.SAT R17, R15, R2, 0.5 ;  /* 0x3f0000000f117423 */ /* 0x000fe40000002002 */
[C---:B------:R-:W-:Y:S01]  /*0f50*/  @P0 FADD R10, R13.reuse, -12583039 ;  /* 0xcb40007f0d0a0421 */ /* 0x040fe20000000000 */
[----:B------:R-:W-:Y:S01]  /*0f60*/  @P0 SHF.L.U32 R13, R13, 0x17, RZ ;  /* 0x000000170d0d0819 */ /* 0x000fe200000006ff */
[----:B------:R-:W-:-:S02]  /*0f70*/  FFMA.RM R17, R17, R6, 12582913 ;  /* 0x4b40000111117423 */ /* 0x000fc40000004006 */
[----:B------:R-:W-:Y:S02]  /*0f80*/  @P0 FFMA R10, R11, 1.4426950216293334961, -R10 ;  /* 0x3fb8aa3b0b0a0823 */ /* 0x000fe4000000080a */
[C---:B------:R-:W-:Y:S01]  /*0f90*/  FADD R8, R17.reuse, -12583039 ;  /* 0xcb40007f11087421 */ /* 0x040fe20000000000 */
[----:B------:R-:W-:Y:S01]  /*0fa0*/  SHF.L.U32 R12, R17, 0x17, RZ ;  /* 0x00000017110c7819 */ /* 0x000fe200000006ff */
[----:B------:R-:W-:Y:S02]  /*0fb0*/  @P0 FFMA R10, R11, 1.925963033500011079e-08, R10 ;  /* 0x32a570600b0a0823 */ /* 0x000fe4000000000a */
[----:B------:R-:W-:-:S04]  /*0fc0*/  FFMA R8, R15, 1.4426950216293334961, -R8 ;  /* 0x3fb8aa3b0f087823 */ /* 0x000fc80000000808 */
[----:B------:R-:W0:Y:S01]  /*0fd0*/  @P0 MUFU.EX2 R10, R10 ;  /* 0x0000000a000a0308 */ /* 0x000e220000000800 */
[----:B------:R-:W-:-:S07]  /*0fe0*/  FFMA R15, R15, 1.925963033500011079e-08, R8 ;  /* 0x32a570600f0f7823 */ /* 0x000fce0000000008 */
[----:B------:R-:W1:Y:S01]  /*0ff0*/  MUFU.EX2 R15, R15 ;  /* 0x0000000f000f7308 */ /* 0x000e620000000800 */
[----:B0-----:R-:W-:-:S04]  /*1000*/  @P0 FMUL R8, R13, R10 ;  /* 0x0000000a0d080220 */ /* 0x001fc80000400000 */
[----:B------:R-:W-:-:S04]  /*1010*/  @P0 FMUL R3, R8, R3 ;  /* 0x0000000308030220 */ /* 0x000fc80000400000 */
[----:B-1----:R-:W-:Y:S01]  /*1020*/  FFMA R3, R12, R15, R3 ;  /* 0x0000000f0c037223 */ /* 0x002fe20000000003 */
        /* <DEDUP_REMOVED lines=12> */
.L_x_44:
[----:B------:R-:W-:Y:S05]  /*10f0*/  BSYNC.RECONVERGENT B0 ;  /* 0x0000000000007941 */ /* 0x000fea0003800200 */
.L_x_43:
[----:B------:R-:W-:Y:S01]  /*1100*/  FADD R7, -R4, R7 ;  /* 0x0000000704077221 */ /* 0x000fe20000000100 */
[----:B------:R-:W-:-:S03]  /*1110*/  UIADD3 UR4, UPT, UPT, UR4, 0x2, URZ ;  /* 0x0000000204047890 */ /* 0x000fc6000fffe0ff */
[----:B------:R-:W-:-:S04]  /*1120*/  FFMA.SAT R9, R7, R2, 0.5 ;  /* 0x3f00000007097423 */ /* 0x000fc80000002002 */
[----:B------:R-:W-:-:S04]  /*1130*/  FFMA.RM R9, R9, R6, 12582913 ;  /* 0x4b40000109097423 */ /* 0x000fc80000004006 */
[C---:B------:R-:W-:Y:S01]  /*1140*/  FADD R2, R9.reuse, -12583039 ;  /* 0xcb40007f09027421 */ /* 0x040fe20000000000 */
[----:B------:R-:W-:-:S03]  /*1150*/  SHF.L.U32 R6, R9, 0x17, RZ ;  /* 0x0000001709067819 */ /* 0x000fc600000006ff */
[----:B------:R-:W-:-:S04]  /*1160*/  FFMA R2, R7, 1.4426950216293334961, -R2 ;  /* 0x3fb8aa3b07027823 */ /* 0x000fc80000000802 */
[----:B------:R-:W-:-:S06]  /*1170*/  FFMA R2, R7, 1.925963033500011079e-08, R2 ;  /* 0x32a5706007027823 */ /* 0x000fcc0000000002 */
[----:B------:R-:W0:Y:S02]  /*1180*/  MUFU.EX2 R2, R2 ;  /* 0x0000000200027308 */ /* 0x000e240000000800 */
[----:B0-----:R-:W-:-:S07]  /*1190*/  FFMA R3, R6, R2, R3 ;  /* 0x0000000206037223 */ /* 0x001fce0000000003 */
.L_x_42:
[----:B------:R-:W0:Y:S02]  /*11a0*/  LDCU UR5, c[0x0][0x394] ;  /* 0x00007280ff0577ac */ /* 0x000e240008000800 */
[----:B0-----:R-:W-:-:S04]  /*11b0*/  ULOP3.LUT UR5, UR5, 0x1, URZ, 0xc0, !UPT ;  /* 0x0000000105057892 */ /* 0x001fc8000f8ec0ff */
[----:B------:R-:W-:-:S09]  /*11c0*/  UISETP.NE.U32.AND UP0, UPT, UR5, 0x1, UPT ;  /* 0x000000010500788c */ /* 0x000fd2000bf05070 */
[----:B------:R-:W-:Y:S05]  /*11d0*/  BRA.U UP0, `(.L_x_35) ;  /* 0x0000000100807547 */ /* 0x000fea000b800000 */
[----:B------:R-:W0:Y:S01]  /*11e0*/  LDC.64 R6, c[0x0][0x380] ;  /* 0x0000e000ff067b82 */ /* 0x000e220000000a00 */
[----:B------:R-:W-:-:S05]  /*11f0*/  IADD3 R5, PT, PT, R5, UR4, RZ ;  /* 0x0000000405057c10 */ /* 0x000fca000fffe0ff */
[----:B0-----:R-:W-:-:S06]  /*1200*/  IMAD.WIDE R6, R5, 0x4, R6 ;  /* 0x0000000405067825 */ /* 0x001fcc00078e0206 */
[----:B------:R-:W2:Y:S01]  /*1210*/  LDG.E R7, desc[UR12][R6.64] ;  /* 0x0000000c06077981 */ /* 0x000ea2000c1e1900 */
[----:B------:R-:W-:Y:S01]  /*1220*/  BSSY.RECONVERGENT B0, `(.L_x_45) ;  /* 0x0000011000007945 */ /* 0x000fe20003800200 */
[----:B------:R-:W-:Y:S01]  /*1230*/  HFMA2 R11, -RZ, RZ, 0.96630859375, -0.0022525787353515625 ;  /* 0x3bbb989dff0b7431 */ /* 0x000fe200000001ff */
[----:B--2---:R-:W-:-:S13]  /*1240*/  FSETP.GT.AND P0, PT, R7, R4, PT ;  /* 0x000000040700720b */ /* 0x004fda0003f04000 */
[----:B------:R-:W-:Y:S05]  /*1250*/  @!P0 BRA `(.L_x_46) ;  /* 0x0000000000348947 */ /* 0x000fea0003800000 */
[----:B------:R-:W-:Y:S01]  /*1260*/  MOV R5, 0x3bbb989d ;  /* 0x3bbb989d00057802 */ /* 0x000fe20000000f00 */
[----:B------:R-:W-:Y:S01]  /*1270*/  FADD R2, R4, -R7 ;  /* 0x8000000704027221 */ /* 0x000fe20000000000 */
[----:B------:R-:W-:-:S03]  /*1280*/  MOV R9, 0x437c0000 ;  /* 0x437c000000097802 */ /* 0x000fc60000000f00 */
[----:B------:R-:W-:-:S04]  /*1290*/  FFMA.SAT R4, R2, R5, 0.5 ;  /* 0x3f00000002047423 */ /* 0x000fc80000002005 */
[----:B------:R-:W-:-:S04]  /*12a0*/  FFMA.RM R4, R4, R9, 12582913 ;  /* 0x4b40000104047423 */ /* 0x000fc80000004009 */
[C---:B------:R-:W-:Y:S01]  /*12b0*/  FADD R5, R4.reuse, -12583039 ;  /* 0xcb40007f04057421 */ /* 0x040fe20000000000 */
[----:B------:R-:W-:-:S03]  /*12c0*/  SHF.L.U32 R4, R4, 0x17, RZ ;  /* 0x0000001704047819 */ /* 0x000fc600000006ff */
[----:B------:R-:W-:-:S04]  /*12d0*/  FFMA R5, R2, 1.4426950216293334961, -R5 ;  /* 0x3fb8aa3b02057823 */ /* 0x000fc80000000805 */
[----:B------:R-:W-:-:S06]  /*12e0*/  FFMA R5, R2, 1.925963033500011079e-08, R5 ;  /* 0x32a5706002057823 */ /* 0x000fcc0000000005 */
[----:B------:R-:W0:Y:S02]  /*12f0*/  MUFU.EX2 R5, R5 ;  /* 0x0000000500057308 */ /* 0x000e240000000800 */
[----:B0-----:R-:W-:Y:S01]  /*1300*/  FMUL R2, R4, R5 ;  /* 0x0000000504027220 */ /* 0x001fe20000400000 */
[----:B------:R-:W-:-:S03]  /*1310*/  MOV R4, R7 ;  /* 0x0000000700047202 */ /* 0x000fc60000000f00 */
[----:B------:R-:W-:-:S07]  /*1320*/  FMUL R3, R2, R3 ;  /* 0x0000000302037220 */ /* 0x000fce0000400000 */
.L_x_46:
[----:B------:R-:W-:Y:S05]  /*1330*/  BSYNC.RECONVERGENT B0 ;  /* 0x0000000000007941 */ /* 0x000fea0003800200 */
.L_x_45:
[----:B------:R-:W-:Y:S01]  /*1340*/  FADD R2, -R4, R7 ;  /* 0x0000000704027221 */ /* 0x000fe20000000100 */
[----:B------:R-:W-:-:S03]  /*1350*/  MOV R6, 0x437c0000 ;  /* 0x437c000000067802 */ /* 0x000fc60000000f00 */
[----:B------:R-:W-:-:S04]  /*1360*/  FFMA.SAT R5, R2, R11, 0.5 ;  /* 0x3f00000002057423 */ /* 0x000fc8000000200b */
[----:B------:R-:W-:-:S04]  /*1370*/  FFMA.RM R5, R5, R6, 12582913 ;  /* 0x4b40000105057423 */ /* 0x000fc80000004006 */
[----:B------:R-:W-:-:S04]  /*1380*/  FADD R7, R5, -12583039 ;  /* 0xcb40007f05077421 */ /* 0x000fc80000000000 */
[----:B------:R-:W-:-:S04]  /*1390*/  FFMA R7, R2, 1.4426950216293334961, -R7 ;  /* 0x3fb8aa3b02077823 */ /* 0x000fc80000000807 */
[----:B------:R-:W-:Y:S01]  /*13a0*/  FFMA R7, R2, 1.925963033500011079e-08, R7 ;  /* 0x32a5706002077823 */ /* 0x000fe20000000007 */
[----:B------:R-:W-:-:S05]  /*13b0*/  SHF.L.U32 R2, R5, 0x17, RZ ;  /* 0x0000001705027819 */ /* 0x000fca00000006ff */
[----:B------:R-:W0:Y:S02]  /*13c0*/  MUFU.EX2 R7, R7 ;  /* 0x0000000700077308 */ /* 0x000e240000000800 */
[----:B0-----:R-:W-:-:S07]  /*13d0*/  FFMA R3, R2, R7, R3 ;  /* 0x0000000702037223 */ /* 0x001fce0000000003 */
.L_x_35:
[----:B------:R-:W0:Y:S02]  /*13e0*/  LDC R7, c[0x0][0x394] ;  /* 0x0000e500ff077b82 */ /* 0x000e240000000800 */
[----:B0-----:R-:W-:-:S13]  /*13f0*/  ISETP.GE.AND P0, PT, R7, 0x1, PT ;  /* 0x000000010700780c */ /* 0x001fda0003f06270 */
[----:B------:R-:W-:Y:S05]  /*1400*/  @!P0 EXIT ;  /* 0x000000000000894d */ /* 0x000fea0003800000 */
[C---:B------:R-:W-:Y:S01]  /*1410*/  ISETP.GE.U32.AND P0, PT, R7.reuse, 0x8, PT ;  /* 0x000000080700780c */ /* 0x040fe20003f06070 */
[----:B------:R-:W-:Y:S02]  /*1420*/  HFMA2 R6, -RZ, RZ, 0, 0 ;  /* 0x00000000ff067431 */ /* 0x000fe400000001ff */
[----:B------:R-:W-:Y:S01]  /*1430*/  IMAD R5, R0, R7, RZ ;  /* 0x0000000700057224 */ /* 0x000fe200078e02ff */
[----:B------:R-:W-:-:S09]  /*1440*/  LOP3.LUT R19, R7, 0x7, RZ, 0xc0, !PT ;  /* 0x0000000707137812 */ /* 0x000fd200078ec0ff */
[----:B------:R-:W-:Y:S05]  /*1450*/  @!P0 BRA `(.L_x_47) ;  /* 0x0000000c00888947 */ /* 0x000fea0003800000 */
[----:B------:R-:W0:Y:S01]  /*1460*/  LDCU.128 UR8, c[0x0][0x380] ;  /* 0x00007000ff0877ac */ /* 0x000e220008000c00 */
[----:B------:R-:W-:Y:S02]  /*1470*/  LOP3.LUT R6, R7, 0x7ffffff8, RZ, 0xc0, !PT ;  /* 0x7ffffff807067812 */ /* 0x000fe400078ec0ff */
[----:B------:R-:W-:Y:S02]  /*1480*/  MOV R18, R5 ;  /* 0x0000000500127202 */ /* 0x000fe40000000f00 */
[----:B------:R-:W-:Y:S01]  /*1490*/  IADD3 R16, PT, PT, -R6, RZ, RZ ;  /* 0x000000ff06107210 */ /* 0x000fe20007ffe1ff */
[----:B0-----:R-:W-:Y:S02]  /*14a0*/  UIADD3 UR6, UP0, UPT, UR8, 0x10, URZ ;  /* 0x0000001008067890 */ /* 0x001fe4000ff1e0ff */
[----:B------:R-:W-:Y:S02]  /*14b0*/  UIADD3 UR4, UP1, UPT, UR10, 0x10, URZ ;  /* 0x000000100a047890 */ /* 0x000fe4000ff3e0ff */
[----:B------:R-:W-:-:S02]  /*14c0*/  UIADD3.X UR7, UPT, UPT, URZ, UR9, URZ, UP0, !UPT ;  /* 0x00000009ff077290 */ /* 0x000fc400087fe4ff */
[----:B------:R-:W-:-:S12]  /*14d0*/  UIADD3.X UR5, UPT, UPT, URZ, UR11, URZ, UP1, !UPT ;  /* 0x0000000bff057290 */ /* 0x000fd80008ffe4ff */
.L_x_64:
[----:B------:R-:W-:Y:S02]  /*14e0*/  MOV R14, UR6 ;  /* 0x00000006000e7c02 */ /* 0x000fe40008000f00 */
[----:B------:R-:W-:-:S03]  /*14f0*/  MOV R15, UR7 ;  /* 0x00000007000f7c02 */ /* 0x000fc60008000f00 */
[----:B------:R-:W-:-:S05]  /*1500*/  IMAD.WIDE R14, R18, 0x4, R14 ;  /* 0x00000004120e7825 */ /* 0x000fca00078e020e */
[----:B0-----:R-:W2:Y:S01]  /*1510*/  LDG.E R7, desc[UR12][R14.64+-0x10] ;  /* 0xfffff00c0e077981 */ /* 0x001ea2000c1e1900 */
[----:B------:R-:W-:Y:S01]  /*1520*/  HFMA2 R9, -RZ, RZ, 3.7421875, 0 ;  /* 0x437c0000ff097431 */ /* 0x000fe200000001ff */
[----:B------:R-:W-:Y:S01]  /*1530*/  MOV R0, 0x3bbb989d ;  /* 0x3bbb989d00007802 */ /* 0x000fe20000000f00 */
[----:B------:R-:W0:Y:S01]  /*1540*/  MUFU.RCP R8, R3 ;  /* 0x0000000300087308 */ /* 0x000e220000001000 */
[----:B------:R-:W-:Y:S01]  /*1550*/  MOV R10, UR4 ;  /* 0x00000004000a7c02 */ /* 0x000fe20008000f00 */
[----:B------:R-:W-:Y:S01]  /*1560*/  BSSY.RECONVERGENT B2, `(.L_x_48) ;  /* 0x0000018000027945 */ /* 0x000fe20003800200 */
[----:B------:R-:W-:Y:S02]  /*1570*/  MOV R11, UR5 ;  /* 0x00000005000b7c02 */ /* 0x000fe40008000f00 */
[----:B------:R-:W-:Y:S01]  /*1580*/  IADD3 R16, PT, PT, R16, 0x8, RZ ;  /* 0x0000000810107810 */ /* 0x000fe20007ffe0ff */
[----:B------:R-:W-:-:S03]  /*1590*/  IMAD.WIDE R10, R18, 0x4, R10 ;  /* 0x00000004120a7825 */ /* 0x000fc600078e020a */
[----:B------:R-:W-:Y:S01]  /*15a0*/  ISETP.NE.AND P2, PT, R16, RZ, PT ;  /* 0x000000ff1000720c */ /* 0x000fe20003f45270 */
[----:B--2---:R-:W-:-:S04]  /*15b0*/  FADD R7, R7, -R4 ;  /* 0x8000000407077221 */ /* 0x004fc80000000000 */
[----:B------:R-:W-:-:S04]  /*15c0*/  FFMA.SAT R0, R7, R0, 0.5 ;  /* 0x3f00000007007423 */ /* 0x000fc80000002000 */
[----:B------:R-:W-:Y:S01]  /*15d0*/  FFMA.RM R0, R0, R9, 12582913 ;  /* 0x4b40000100007423 */ /* 0x000fe20000004009 */
[----:B0-----:R-:W-:-:S03]  /*15e0*/  FFMA R9, R8, -R3, 1 ;  /* 0x3f80000008097423 */ /* 0x001fc60000000803 */
[C---:B------:R-:W-:Y:S01]  /*15f0*/  FADD R2, R0.reuse, -12583039 ;  /* 0xcb40007f00027421 */ /* 0x040fe20000000000 */
[----:B------:R-:W-:Y:S01]  /*1600*/  SHF.L.U32 R0, R0, 0x17, RZ ;  /* 0x0000001700007819 */ /* 0x000fe200000006ff */
[----:B------:R-:W-:Y:S02]  /*1610*/  FFMA R9, R8, R9, R8 ;  /* 0x0000000908097223 */ /* 0x000fe40000000008 */
[----:B------:R-:W-:-:S04]  /*1620*/  FFMA R2, R7, 1.4426950216293334961, -R2 ;  /* 0x3fb8aa3b07027823 */ /* 0x000fc80000000802 */
[----:B------:R-:W-:-:S04]  /*1630*/  FFMA R2, R7, 1.925963033500011079e-08, R2 ;  /* 0x32a5706007027823 */ /* 0x000fc80000000002 */
[----:B------:R-:W0:Y:S02]  /*1640*/  MUFU.EX2 R7, R2 ;  /* 0x0000000200077308 */ /* 0x000e240000000800 */
[----:B0-----:R-:W-:-:S06]  /*1650*/  FMUL R0, R0, R7 ;  /* 0x0000000700007220 */ /* 0x001fcc0000400000 */
[----:B------:R-:W0:Y:S01]  /*1660*/  FCHK P0, R0, R3 ;  /* 0x0000000300007302 */ /* 0x000e220000000000 */
[----:B------:R-:W-:-:S04]  /*1670*/  FFMA R8, R0, R9, RZ ;  /* 0x0000000900087223 */ /* 0x000fc800000000ff */
[----:B------:R-:W-:-:S04]  /*1680*/  FFMA R2, R8, -R3, R0 ;  /* 0x8000000308027223 */ /* 0x000fc80000000000 */
[----:B------:R-:W-:Y:S01]  /*1690*/  FFMA R9, R9, R2, R8 ;  /* 0x0000000209097223 */ /* 0x000fe20000000008 */
[----:B0-----:R-:W-:Y:S06]  /*16a0*/  @!P0 BRA `(.L_x_49) ;  /* 0x00000000000c8947 */ /* 0x001fec0003800000 */
[----:B------:R-:W-:-:S07]  /*16b0*/  MOV R2, 0x16d0 ;  /* 0x000016d000027802 */ /* 0x000fce0000000f00 */
[----:B------:R-:W-:Y:S05]  /*16c0*/  CALL.REL.NOINC `($__internal_1_$__cuda_sm3x_div_rn_noftz_f32_slowpath) ;  /* 0x0000001800447944 */ /* 0x000fea0003c00000 */
[----:B------:R-:W-:-:S07]  /*16d0*/  MOV R9, R7 ;  /* 0x0000000700097202 */ /* 0x000fce0000000f00 */
.L_x_49:
[----:B------:R-:W-:Y:S05]  /*16e0*/  BSYNC.RECONVERGENT B2 ;  /* 0x0000000000027941 */ /* 0x000fea0003800200 */
.L_x_48:
[----:B------:R0:W-:Y:S04]  /*16f0*/  STG.E desc[UR12][R10.64+-0x10], R9 ;  /* 0xfffff0090a007986 */ /* 0x0001e8000c10190c */
[----:B------:R-:W2:Y:S01]  /*1700*/  LDG.E R7, desc[UR12][R14.64+-0xc] ;  /* 0xfffff40c0e077981 */ /* 0x000ea2000c1e1900 */
[----:B------:R-:W-:Y:S01]  /*1710*/  HFMA2 R0, -RZ, RZ, 0.96630859375, -0.0022525787353515625 ;  /* 0x3bbb989dff007431 */ /* 0x000fe200000001ff */
[----:B------:R-:W-:Y:S01]  /*1720*/  MOV R13, 0x437c0000 ;  /* 0x437c0000000d7802 */ /* 0x000fe20000000f00 */
[----:B------:R-:W0:Y:S01]  /*1730*/  MUFU.RCP R8, R3 ;  /* 0x0000000300087308 */ /* 0x000e220000001000 */
[----:B------:R-:W-:Y:S01]  /*1740*/  BSSY.RECONVERGENT B2, `(.L_x_50) ;  /* 0x0000014000027945 */ /* 0x000fe20003800200 */
[----:B0-----:R-:W-:Y:S01]  /*1750*/  FFMA R9, R8, -R3, 1 ;  /* 0x3f80000008097423 */ /* 0x001fe20000000803 */
[----:B--2---:R-:W-:-:S04]  /*1760*/  FADD R7, R7, -R4 ;  /* 0x8000000407077221 */ /* 0x004fc80000000000 */
        /* <DEDUP_REMOVED lines=11> */
[----:B------:R-:W-:-:S04]  /*1820*/  FFMA R8, R7, -R3, R12 ;  /* 0x8000000307087223 */ /* 0x000fc8000000000c */
[----:B------:R-:W-:Y:S01]  /*1830*/  FFMA R7, R0, R8, R7 ;  /* 0x0000000800077223 */ /* 0x000fe20000000007 */
[----:B0-----:R-:W-:Y:S06]  /*1840*/  @!P0 BRA `(.L_x_51) ;  /* 0x00000000000c8947 */ /* 0x001fec0003800000 */
[----:B------:R-:W-:Y:S02]  /*1850*/  MOV R0, R12 ;  /* 0x0000000c00007202 */ /* 0x000fe40000000f00 */
[----:B------:R-:W-:-:S07]  /*1860*/  MOV R2, 0x1880 ;  /* 0x0000188000027802 */ /* 0x000fce0000000f00 */
[----:B------:R-:W-:Y:S05]  /*1870*/  CALL.REL.NOINC `($__internal_1_$__cuda_sm3x_div_rn_noftz_f32_slowpath) ;  /* 0x0000001400d87944 */ /* 0x000fea0003c00000 */
.L_x_51:
[----:B------:R-:W-:Y:S05]  /*1880*/  BSYNC.RECONVERGENT B2 ;  /* 0x0000000000027941 */ /* 0x000fea0003800200 */
.L_x_50:
[----:B------:R0:W-:Y:S04]  /*1890*/  STG.E desc[UR12][R10.64+-0xc], R7 ;  /* 0xfffff4070a007986 */ /* 0x0001e8000c10190c */
[----:B------:R-:W2:Y:S01]  /*18a0*/  LDG.E R9, desc[UR12][R14.64+-0x8] ;  /* 0xfffff80c0e097981 */ /* 0x000ea2000c1e1900 */
[----:B------:R-:W-:Y:S01]  /*18b0*/  HFMA2 R0, -RZ, RZ, 0.96630859375, -0.0022525787353515625 ;  /* 0x3bbb989dff007431 */ /* 0x000fe200000001ff */
[----:B------:R-:W-:Y:S01]  /*18c0*/  MOV R13, 0x437c0000 ;  /* 0x437c0000000d7802 */ /* 0x000fe20000000f00 */
[----:B------:R-:W1:Y:S01]  /*18d0*/  MUFU.RCP R8, R3 ;  /* 0x0000000300087308 */ /* 0x000e620000001000 */
[----:B------:R-:W-:Y:S01]  /*18e0*/  BSSY.RECONVERGENT B2, `(.L_x_52) ;  /* 0x0000014000027945 */ /* 0x000fe20003800200 */
[----:B--2---:R-:W-:-:S04]  /*18f0*/  FADD R9, R9, -R4 ;  /* 0x8000000409097221 */ /* 0x004fc80000000000 */
[----:B------:R-:W-:-:S04]  /*1900*/  FFMA.SAT R0, R9, R0, 0.5 ;  /* 0x3f00000009007423 */ /* 0x000fc80000002000 */
[----:B------:R-:W-:-:S04]  /*1910*/  FFMA.RM R0, R0, R13, 12582913 ;  /* 0x4b40000100007423 */ /* 0x000fc8000000400d */
[C---:B------:R-:W-:Y:S01]  /*1920*/  FADD R2, R0.reuse, -12583039 ;  /* 0xcb40007f00027421 */ /* 0x040fe20000000000 */
[----:B------:R-:W-:-:S03]  /*1930*/  SHF.L.U32 R0, R0, 0x17, RZ ;  /* 0x0000001700007819 */ /* 0x000fc600000006ff */
[----:B------:R-:W-:-:S04]  /*1940*/  FFMA R2, R9, 1.4426950216293334961, -R2 ;  /* 0x3fb8aa3b09027823 */ /* 0x000fc80000000802 */
[----:B------:R-:W-:Y:S01]  /*1950*/  FFMA R2, R9, 1.925963033500011079e-08, R2 ;  /* 0x32a5706009027823 */ /* 0x000fe20000000002 */
[----:B-1----:R-:W-:-:S03]  /*1960*/  FFMA R9, R8, -R3, 1 ;  /* 0x3f80000008097423 */ /* 0x002fc60000000803 */
[----:B0-----:R-:W0:Y:S02]  /*1970*/  MUFU.EX2 R7, R2 ;  /* 0x0000000200077308 */ /* 0x001e240000000800 */
        /* <DEDUP_REMOVED lines=10> */
.L_x_53:
[----:B------:R-:W-:Y:S05]  /*1a20*/  BSYNC.RECONVERGENT B2 ;  /* 0x0000000000027941 */ /* 0x000fea0003800200 */
.L_x_52:
        /* <DEDUP_REMOVED lines=25> */
.L_x_55:
[----:B------:R-:W-:Y:S05]  /*1bc0*/  BSYNC.RECONVERGENT B2 ;  /* 0x0000000000027941 */ /* 0x000fea0003800200 */
.L_x_54:
        /* <DEDUP_REMOVED lines=25> */
.L_x_57:
[----:B------:R-:W-:Y:S05]  /*1d60*/  BSYNC.RECONVERGENT B2 ;  /* 0x0000000000027941 */ /* 0x000fea0003800200 */
.L_x_56:
        /* <DEDUP_REMOVED lines=25> */
.L_x_59:
[----:B------:R-:W-:Y:S05]  /*1f00*/  BSYNC.RECONVERGENT B2 ;  /* 0x0000000000027941 */ /* 0x000fea0003800200 */
.L_x_58:
        /* <DEDUP_REMOVED lines=25> */
.L_x_61:
[----:B------:R-:W-:Y:S05]  /*20a0*/  BSYNC.RECONVERGENT B2 ;  /* 0x0000000000027941 */ /* 0x000fea0003800200 */
.L_x_60:
        /* <DEDUP_REMOVED lines=25> */
.L_x_63:
[----:B------:R-:W-:Y:S05]  /*2240*/  BSYNC.RECONVERGENT B2 ;  /* 0x0000000000027941 */ /* 0x000fea0003800200 */
.L_x_62:
[----:B------:R0:W-:Y:S01]  /*2250*/  STG.E desc[UR12][R10.64+0xc], R7 ;  /* 0x00000c070a007986 */ /* 0x0001e2000c10190c */
[----:B------:R-:W-:Y:S01]  /*2260*/  IADD3 R18, PT, PT, R18, 0x8, RZ ;  /* 0x0000000812127810 */ /* 0x000fe20007ffe0ff */
[----:B------:R-:W-:Y:S06]  /*2270*/  @P2 BRA `(.L_x_64) ;  /* 0xfffffff000982947 */ /* 0x000fec000383ffff */
.L_x_47:
[----:B------:R-:W-:-:S13]  /*2280*/  ISETP.NE.AND P0, PT, R19, RZ, PT ;  /* 0x000000ff1300720c */ /* 0x000fda0003f05270 */
[----:B------:R-:W-:Y:S05]  /*2290*/  @!P0 EXIT ;  /* 0x000000000000894d */ /* 0x000fea0003800000 */
[----:B------:R-:W1:Y:S01]  /*22a0*/  LDCU UR4, c[0x0][0x394] ;  /* 0x00007280ff0477ac */ /* 0x000e620008000800 */
[----:B------:R-:W-:Y:S01]  /*22b0*/  ISETP.GE.U32.AND P0, PT, R19, 0x4, PT ;  /* 0x000000041300780c */ /* 0x000fe20003f06070 */
[----:B-1----:R-:W-:-:S12]  /*22c0*/  ULOP3.LUT UR4, UR4, 0x3, URZ, 0xc0, !UPT ;  /* 0x0000000304047892 */ /* 0x002fd8000f8ec0ff */
[----:B------:R-:W-:Y:S05]  /*22d0*/  @!P0 BRA `(.L_x_65) ;  /* 0x0000000400b88947 */ /* 0x000fea0003800000 */
[----:B------:R-:W1:Y:S01]  /*22e0*/  LDC.64 R14, c[0x0][0x380] ;  /* 0x0000e000ff0e7b82 */ /* 0x000e620000000a00 */
[----:B0-----:R-:W-:-:S05]  /*22f0*/  IADD3 R10, PT, PT, R5, R6, RZ ;  /* 0x00000006050a7210 */ /* 0x001fca0007ffe0ff */
[----:B-1----:R-:W-:-:S05]  /*2300*/  IMAD.WIDE R14, R10, 0x4, R14 ;  /* 0x000000040a0e7825 */ /* 0x002fca00078e020e */
[----:B------:R-:W2:Y:S01]  /*2310*/  LDG.E R7, desc[UR12][R14.64] ;  /* 0x0000000c0e077981 */ /* 0x000ea2000c1e1900 */
[----:B------:R-:W-:Y:S01]  /*2320*/  HFMA2 R0, -RZ, RZ, 0.96630859375, -0.0022525787353515625 ;  /* 0x3bbb989dff007431 */ /* 0x000fe200000001ff */
[----:B------:R-:W-:Y:S01]  /*2330*/  MOV R9, 0x437c0000 ;  /* 0x437c000000097802 */ /* 0x000fe20000000f00 */
[----:B------:R-:W0:Y:S01]  /*2340*/  MUFU.RCP R8, R3 ;  /* 0x0000000300087308 */ /* 0x000e220000001000 */
[----:B------:R-:W-:Y:S01]  /*2350*/  BSSY.RECONVERGENT B2, `(.L_x_66) ;  /* 0x0000014000027945 */ /* 0x000fe20003800200 */
[----:B--2---:R-:W-:-:S04]  /*2360*/  FADD R7, R7, -R4 ;  /* 0x8000000407077221 */ /* 0x004fc80000000000 */
[----:B------:R-:W-:-:S04]  /*2370*/  FFMA.SAT R0, R7, R0, 0.5 ;  /* 0x3f00000007007423 */ /* 0x000fc80000002000 */
[----:B------:R-:W-:Y:S01]  /*2380*/  FFMA.RM R0, R0, R9, 12582913 ;  /* 0x4b40000100007423 */ /* 0x000fe20000004009 */
[----:B0-----:R-:W-:-:S03]  /*2390*/  FFMA R9, R8, -R3, 1 ;  /* 0x3f80000008097423 */ /* 0x001fc60000000803 */
        /* <DEDUP_REMOVED lines=15> */
.L_x_67:
[----:B------:R-:W-:Y:S05]  /*2490*/  BSYNC.RECONVERGENT B2 ;  /* 0x0000000000027941 */ /* 0x000fea0003800200 */
.L_x_66:
[----:B------:R-:W0:Y:S02]  /*24a0*/  LDC.64 R8, c[0x0][0x388] ;  /* 0x0000e200ff087b82 */ /* 0x000e240000000a00 */
[----:B0-----:R-:W-:-:S05]  /*24b0*/  IMAD.WIDE R10, R10, 0x4, R8 ;  /* 0x000000040a0a7825 */ /* 0x001fca00078e0208 */
        /* <DEDUP_REMOVED lines=25> */
.L_x_69:
[----:B------:R-:W-:Y:S05]  /*2650*/  BSYNC.RECONVERGENT B2 ;  /* 0x0000000000027941 */ /* 0x000fea0003800200 */
.L_x_68:
        /* <DEDUP_REMOVED lines=25> */
.L_x_71:
[----:B------:R-:W-:Y:S05]  /*27f0*/  BSYNC.RECONVERGENT B2 ;  /* 0x0000000000027941 */ /* 0x000fea0003800200 */
.L_x_70:
        /* <DEDUP_REMOVED lines=25> */
.L_x_73:
[----:B------:R-:W-:Y:S05]  /*2990*/  BSYNC.RECONVERGENT B2 ;  /* 0x0000000000027941 */ /* 0x000fea0003800200 */
.L_x_72:
[----:B------:R1:W-:Y:S01]  /*29a0*/  STG.E desc[UR12][R10.64+0xc], R7 ;  /* 0x00000c070a007986 */ /* 0x0003e2000c10190c */
[----:B------:R-:W-:-:S07]  /*29b0*/  IADD3 R6, PT, PT, R6, 0x4, RZ ;  /* 0x0000000406067810 */ /* 0x000fce0007ffe0ff */
.L_x_65:
[----:B------:R-:W-:-:S13]  /*29c0*/  ISETP.NE.AND P0, PT, RZ, UR4, PT ;  /* 0x00000004ff007c0c */ /* 0x000fda000bf05270 */
[----:B------:R-:W-:Y:S05]  /*29d0*/  @!P0 EXIT ;  /* 0x000000000000894d */ /* 0x000fea0003800000 */
[----:B------:R-:W-:-:S09]  /*29e0*/  UISETP.NE.AND UP0, UPT, UR4, 0x1, UPT ;  /* 0x000000010400788c */ /* 0x000fd2000bf05270 */
[----:B------:R-:W-:Y:S05]  /*29f0*/  BRA.U !UP0, `(.L_x_74) ;  /* 0x0000000108e87547 */ /* 0x000fea000b800000 */
[----:B------:R-:W2:Y:S01]  /*2a00*/  LDC.64 R14, c[0x0][0x380] ;  /* 0x0000e000ff0e7b82 */ /* 0x000ea20000000a00 */
[----:B01----:R-:W-:-:S05]  /*2a10*/  IADD3 R10, PT, PT, R5, R6, RZ ;  /* 0x00000006050a7210 */ /* 0x003fca0007ffe0ff */
[----:B--2---:R-:W-:-:S05]  /*2a20*/  IMAD.WIDE R14, R10, 0x4, R14 ;  /* 0x000000040a0e7825 */ /* 0x004fca00078e020e */
        /* <DEDUP_REMOVED lines=24> */
.L_x_76:
[----:B------:R-:W-:Y:S05]  /*2bb0*/  BSYNC.RECONVERGENT B2 ;  /* 0x0000000000027941 */ /* 0x000fea0003800200 */
.L_x_75:
[----:B------:R-:W0:Y:S02]  /*2bc0*/  LDC.64 R8, c[0x0][0x388] ;  /* 0x0000e200ff087b82 */ /* 0x000e240000000a00 */
[----:B0-----:R-:W-:-:S05]  /*2bd0*/  IMAD.WIDE R10, R10, 0x4, R8 ;  /* 0x000000040a0a7825 */ /* 0x001fca00078e0208 */
        /* <DEDUP_REMOVED lines=25> */
.L_x_78:
[----:B------:R-:W-:Y:S05]  /*2d70*/  BSYNC.RECONVERGENT B2 ;  /* 0x0000000000027941 */ /* 0x000fea0003800200 */
.L_x_77:
[----:B------:R2:W-:Y:S01]  /*2d80*/  STG.E desc[UR12][R10.64+0x4], R7 ;  /* 0x000004070a007986 */ /* 0x0005e2000c10190c */
[----:B------:R-:W-:-:S07]  /*2d90*/  IADD3 R6, PT, PT, R6, 0x2, RZ ;  /* 0x0000000206067810 */ /* 0x000fce0007ffe0ff */
.L_x_74:
[----:B------:R-:W3:Y:S02]  /*2da0*/  LDC R0, c[0x0][0x394] ;  /* 0x0000e500ff007b82 */ /* 0x000ee40000000800 */
[----:B---3--:R-:W-:-:S04]  /*2db0*/  LOP3.LUT R0, R0, 0x1, RZ, 0xc0, !PT ;  /* 0x0000000100007812 */ /* 0x008fc800078ec0ff */
[----:B------:R-:W-:-:S13]  /*2dc0*/  ISETP.NE.U32.AND P0, PT, R0, 0x1, PT ;  /* 0x000000010000780c */ /* 0x000fda0003f05070 */
[----:B------:R-:W-:Y:S05]  /*2dd0*/  @P0 EXIT ;  /* 0x000000000000094d */ /* 0x000fea0003800000 */
[----:B------:R-:W0:Y:S01]  /*2de0*/  LDC.64 R8, c[0x0][0x380] ;  /* 0x0000e000ff087b82 */ /* 0x000e220000000a00 */
[----:B------:R-:W-:-:S05]  /*2df0*/  IADD3 R5, PT, PT, R5, R6, RZ ;  /* 0x0000000605057210 */ /* 0x000fca0007ffe0ff */
[----:B012---:R-:W-:-:S06]  /*2e00*/  IMAD.WIDE R6, R5, 0x4, R8 ;  /* 0x0000000405067825 */ /* 0x007fcc00078e0208 */
[----:B------:R-:W2:Y:S01]  /*2e10*/  LDG.E R7, desc[UR12][R6.64] ;  /* 0x0000000c06077981 */ /* 0x000ea2000c1e1900 */
[----:B------:R-:W-:Y:S01]  /*2e20*/  HFMA2 R9, -RZ, RZ, 0.96630859375, -0.0022525787353515625 ;  /* 0x3bbb989dff097431 */ /* 0x000fe200000001ff */
[----:B------:R-:W-:Y:S01]  /*2e30*/  MOV R11, 0x437c0000 ;  /* 0x437c0000000b7802 */ /* 0x000fe20000000f00 */
[----:B------:R-:W0:Y:S01]  /*2e40*/  MUFU.RCP R2, R3 ;  /* 0x0000000300027308 */ /* 0x000e220000001000 */
[----:B------:R-:W-:Y:S01]  /*2e50*/  BSSY.RECONVERGENT B2, `(.L_x_79) ;  /* 0x0000014000027945 */ /* 0x000fe20003800200 */
[----:B--2---:R-:W-:Y:S01]  /*2e60*/  FADD R4, R7, -R4 ;  /* 0x8000000407047221 */ /* 0x004fe20000000000 */
[----:B0-----:R-:W-:-:S03]  /*2e70*/  FFMA R7, R2, -R3, 1 ;  /* 0x3f80000002077423 */ /* 0x001fc60000000803 */
        /* <DEDUP_REMOVED lines=17> */
.L_x_80:
[----:B------:R-:W-:Y:S05]  /*2f90*/  BSYNC.RECONVERGENT B2 ;  /* 0x0000000000027941 */ /* 0x000fea0003800200 */
.L_x_79:
[----:B------:R-:W0:Y:S02]  /*2fa0*/  LDC.64 R2, c[0x0][0x388] ;  /* 0x0000e200ff027b82 */ /* 0x000e240000000a00 */
[----:B0-----:R-:W-:-:S05]  /*2fb0*/  IMAD.WIDE R2, R5, 0x4, R2 ;  /* 0x0000000405027825 */ /* 0x001fca00078e0202 */
[----:B------:R-:W-:Y:S01]  /*2fc0*/  STG.E desc[UR12][R2.64], R7 ;  /* 0x0000000702007986 */ /* 0x000fe2000c10190c */
[----:B------:R-:W-:Y:S05]  /*2fd0*/  EXIT ;  /* 0x000000000000794d */ /* 0x000fea0003800000 */
        .weak           $__internal_1_$__cuda_sm3x_div_rn_noftz_f32_slowpath
        .type           $__internal_1_$__cuda_sm3x_div_rn_noftz_f32_slowpath,@function
        .size           $__internal_1_$__cuda_sm3x_div_rn_noftz_f32_slowpath,(.L_x_151 - $__internal_1_$__cuda_sm3x_div_rn_noftz_f32_slowpath)
$__internal_1_$__cuda_sm3x_div_rn_noftz_f32_slowpath:
[----:B------:R-:W-:Y:S01]  /*2fe0*/  SHF.R.U32.HI R7, RZ, 0x17, R3 ;  /* 0x00000017ff077819 */ /* 0x000fe20000011603 */
[----:B------:R-:W-:Y:S01]  /*2ff0*/  BSSY.RECONVERGENT B0, `(.L_x_81) ;  /* 0x0000063000007945 */ /* 0x000fe20003800200 */
[----:B------:R-:W-:Y:S02]  /*3000*/  SHF.R.U32.HI R9, RZ, 0x17, R0 ;  /* 0x00000017ff097819 */ /* 0x000fe40000011600 */
[----:B------:R-:W-:Y:S02]  /*3010*/  LOP3.LUT R7, R7, 0xff, RZ, 0xc0, !PT ;  /* 0x000000ff07077812 */ /* 0x000fe400078ec0ff */
[----:B------:R-:W-:Y:S02]  /*3020*/  LOP3.LUT R9, R9, 0xff, RZ, 0xc0, !PT ;  /* 0x000000ff09097812 */ /* 0x000fe400078ec0ff */
[----:B------:R-:W-:Y:S02]  /*3030*/  IADD3 R12, PT, PT, R7, -0x1, RZ ;  /* 0xffffffff070c7810 */ /* 0x000fe40007ffe0ff */
[----:B------:R-:W-:-:S02]  /*3040*/  IADD3 R13, PT, PT, R9, -0x1, RZ ;  /* 0xffffffff090d7810 */ /* 0x000fc40007ffe0ff */
[----:B------:R-:W-:Y:S02]  /*3050*/  ISETP.GT.U32.AND P0, PT, R12, 0xfd, PT ;  /* 0x000000fd0c00780c */ /* 0x000fe40003f04070 */
[----:B------:R-:W-:Y:S02]  /*3060*/  MOV R17, R3 ;  /* 0x0000000300117202 */ /* 0x000fe40000000f00 */
        /* <DEDUP_REMOVED lines=24> */
[----:B------:R-:W-:-:S03]  /*31f0*/  @!P1 FFMA R17, R3, 1.84467440737095516160e+19, RZ ;  /* 0x5f80000003119823 */ /* 0x000fc600000000ff */
[----:B------:R-:W-:-:S07]  /*3200*/  @!P1 IADD3 R8, PT, PT, R8, 0x40, RZ ;  /* 0x0000004008089810 */ /* 0x000fce0007ffe0ff */
.L_x_82:
[----:B------:R-:W-:Y:S01]  /*3210*/  LEA R12, R7, 0xc0800000, 0x17 ;  /* 0xc0800000070c7811 */ /* 0x000fe200078eb8ff */
[----:B------:R-:W-:Y:S01]  /*3220*/  BSSY.RECONVERGENT B1, `(.L_x_87) ;  /* 0x0000036000017945 */ /* 0x000fe20003800200 */
[----:B------:R-:W-:Y:S02]  /*3230*/  IADD3 R9, PT, PT, R9, -0x7f, RZ ;  /* 0xffffff8109097810 */ /* 0x000fe40007ffe0ff */
[----:B------:R-:W-:-:S03]  /*3240*/  IADD3 R21, PT, PT, -R12, R17, RZ ;  /* 0x000000110c157210 */ /* 0x000fc60007ffe1ff */
[----:B------:R-:W-:Y:S01]  /*3250*/  IMAD R0, R9, -0x800000, R0 ;  /* 0xff80000009007824 */ /* 0x000fe200078e0200 */
[----:B------:R-:W0:Y:S01]  /*3260*/  MUFU.RCP R12, R21 ;  /* 0x00000015000c7308 */ /* 0x000e220000001000 */
[----:B------:R-:W-:Y:S01]  /*3270*/  FADD.FTZ R13, -R21, -RZ ;  /* 0x800000ff150d7221 */ /* 0x000fe20000010100 */
[----:B------:R-:W-:-:S04]  /*3280*/  IADD3 R9, PT, PT, R9, 0x7f, -R7 ;  /* 0x0000007f09097810 */ /* 0x000fc80007ffe807 */
[----:B------:R-:W-:Y:S01]  /*3290*/  IADD3 R9, PT, PT, R9, R8, RZ ;  /* 0x0000000809097210 */ /* 0x000fe20007ffe0ff */
        /* <DEDUP_REMOVED lines=8> */
[----:B------:R-:W-:-:S04]  /*3320*/  LOP3.LUT R8, R7, 0xff, RZ, 0xc0, !PT ;  /* 0x000000ff07087812 */ /* 0x000fc800078ec0ff */
[----:B------:R-:W-:-:S04]  /*3330*/  IADD3 R7, PT, PT, R8, R9, RZ ;  /* 0x0000000908077210 */ /* 0x000fc80007ffe0ff */
        /* <DEDUP_REMOVED lines=10> */
[CCC-:B------:R-:W-:Y:S01]  /*33e0*/  FFMA.RZ R8, R17.reuse, R13.reuse, R20.reuse ;  /* 0x0000000d11087223 */ /* 0x1c0fe2000000c014 */
[CCC-:B------:R-:W-:Y:S01]  /*33f0*/  FFMA.RP R9, R17.reuse, R13.reuse, R20.reuse ;  /* 0x0000000d11097223 */ /* 0x1c0fe20000008014 */
[----:B------:R-:W-:Y:S01]  /*3400*/  FFMA.RM R20, R17, R13, R20 ;  /* 0x0000000d11147223 */ /* 0x000fe20000004014 */
[C---:B------:R-:W-:Y:S02]  /*3410*/  IADD3 R12, PT, PT, R7.reuse, 0x20, RZ ;  /* 0x00000020070c7810 */ /* 0x040fe40007ffe0ff */
[----:B------:R-:W-:Y:S02]  /*3420*/  LOP3.LUT R8, R8, 0x7fffff, RZ, 0xc0, !PT ;  /* 0x007fffff08087812 */ /* 0x000fe400078ec0ff */
[C---:B------:R-:W-:Y:S02]  /*3430*/  ISETP.NE.AND P3, PT, R7.reuse, RZ, PT ;  /* 0x000000ff0700720c */ /* 0x040fe40003f65270 */
[----:B------:R-:W-:Y:S02]  /*3440*/  LOP3.LUT R13, R8, 0x800000, RZ, 0xfc, !PT ;  /* 0x00800000080d7812 */ /* 0x000fe400078efcff */
[----:B------:R-:W-:-:S02]  /*3450*/  ISETP.NE.AND P1, PT, R7, RZ, PT ;  /* 0x000000ff0700720c */ /* 0x000fc40003f25270 */
        /* <DEDUP_REMOVED lines=10> */
[----:B------:R-:W-:-:S04]  /*3500*/  LOP3.LUT R7, R7, R8, RZ, 0xc0, !PT ;  /* 0x0000000807077212 */ /* 0x000fc800078ec0ff */
[----:B------:R-:W-:-:S04]  /*3510*/  IADD3 R7, PT, PT, R12, R7, RZ ;  /* 0x000000070c077210 */ /* 0x000fc80007ffe0ff */
[----:B------:R-:W-:Y:S01]  /*3520*/  LOP3.LUT R0, R7, R0, RZ, 0xfc, !PT ;  /* 0x0000000007007212 */ /* 0x000fe200078efcff */
[----:B------:R-:W-:Y:S06]  /*3530*/  BRA `(.L_x_90) ;  /* 0x0000000000107947 */ /* 0x000fec0003800000 */
.L_x_89:
[----:B------:R-:W-:-:S04]  /*3540*/  LOP3.LUT R0, R0, 0x80000000, RZ, 0xc0, !PT ;  /* 0x8000000000007812 */ /* 0x000fc800078ec0ff */
[----:B------:R-:W-:Y:S01]  /*3550*/  LOP3.LUT R0, R0, 0x7f800000, RZ, 0xfc, !PT ;  /* 0x7f80000000007812 */ /* 0x000fe200078efcff */
[----:B------:R-:W-:Y:S06]  /*3560*/  BRA `(.L_x_90) ;  /* 0x0000000000047947 */ /* 0x000fec0003800000 */
.L_x_88:
[----:B------:R-:W-:-:S07]  /*3570*/  LEA R0, R9, R0, 0x17 ;  /* 0x0000000009007211 */ /* 0x000fce00078eb8ff */
.L_x_90:
[----:B------:R-:W-:Y:S05]  /*3580*/  BSYNC.RECONVERGENT B1 ;  /* 0x0000000000017941 */ /* 0x000fea0003800200 */
.L_x_87:
[----:B------:R-:W-:Y:S05]  /*3590*/  BRA `(.L_x_91) ;  /* 0x0000000000207947 */ /* 0x000fea0003800000 */
.L_x_86:
[----:B------:R-:W-:-:S04]  /*35a0*/  LOP3.LUT R0, R17, 0x80000000, R0, 0x48, !PT ;  /* 0x8000000011007812 */ /* 0x000fc800078e4800 */
[----:B------:R-:W-:Y:S01]  /*35b0*/  LOP3.LUT R0, R0, 0x7f800000, RZ, 0xfc, !PT ;  /* 0x7f80000000007812 */ /* 0x000fe200078efcff */
[----:B------:R-:W-:Y:S06]  /*35c0*/  BRA `(.L_x_91) ;  /* 0x0000000000147947 */ /* 0x000fec0003800000 */
.L_x_85:
[----:B------:R-:W-:Y:S01]  /*35d0*/  LOP3.LUT R0, R17, 0x80000000, R0, 0x48, !PT ;  /* 0x8000000011007812 */ /* 0x000fe200078e4800 */
[----:B------:R-:W-:Y:S06]  /*35e0*/  BRA `(.L_x_91) ;  /* 0x00000000000c7947 */ /* 0x000fec0003800000 */
.L_x_84:
[----:B------:R-:W0:Y:S01]  /*35f0*/  MUFU.RSQ R0, -QNAN ;  /* 0xffc0000000007908 */ /* 0x000e220000001400 */
[----:B------:R-:W-:Y:S05]  /*3600*/  BRA `(.L_x_91) ;  /* 0x0000000000047947 */ /* 0x000fea0003800000 */
.L_x_83:
[----:B------:R-:W-:-:S07]  /*3610*/  FADD.FTZ R0, R0, R3 ;  /* 0x0000000300007221 */ /* 0x000fce0000010000 */
.L_x_91:
[----:B------:R-:W-:Y:S05]  /*3620*/  BSYNC.RECONVERGENT B0 ;  /* 0x0000000000007941 */ /* 0x000fea0003800200 */
.L_x_81:
[----:B------:R-:W-:Y:S01]  /*3630*/  HFMA2 R9, -RZ, RZ, 0, 0 ;  /* 0x00000000ff097431 */ /* 0x000fe200000001ff */
[----:B------:R-:W-:Y:S02]  /*3640*/  MOV R8, R2 ;  /* 0x0000000200087202 */ /* 0x000fe40000000f00 */
[----:B0-----:R-:W-:Y:S02]  /*3650*/  MOV R7, R0 ;  /* 0x0000000000077202 */ /* 0x001fe40000000f00 */
[----:B------:R-:W-:Y:S05]  /*3660*/  RET.REL.NODEC R8 `(_Z18online_softmax_gpuPfS_ii) ;  /* 0xffffffc808647950 */ /* 0x000fea0003c3ffff */
.L_x_92:
        /* <DEDUP_REMOVED lines=9> */
.L_x_151:


//--------------------- .text._Z11softmax_gpuPfS_ii --------------------------
	.section	.text._Z11softmax_gpuPfS_ii,"ax",@progbits
	.align	128
        .global         _Z11softmax_gpuPfS_ii
        .type           _Z11softmax_gpuPfS_ii,@function
        .size           _Z11softmax_gpuPfS_ii,(.L_x_152 - _Z11softmax_gpuPfS_ii)
        .other          _Z11softmax_gpuPfS_ii,@"STO_CUDA_ENTRY STV_DEFAULT"
_Z11softmax_gpuPfS_ii:
.text._Z11softmax_gpuPfS_ii:
        /* <DEDUP_REMOVED lines=10> */
[----:B------:R-:W1:Y:S01]  /*00a0*/  LDCU.64 UR10, c[0x0][0x358] ;  /* 0x00006b00ff0a77ac */ /* 0x000e620008000a00 */
[----:B0-----:R-:W-:-:S09]  /*00b0*/  UISETP.GE.AND UP0, UPT, UR5, 0x1, UPT ;  /* 0x000000010500788c */ /* 0x001fd2000bf06270 */
[----:B-1----:R-:W-:Y:S05]  /*00c0*/  BRA.U !UP0, `(.L_x_93) ;  /* 0x0000000508747547 */ /* 0x002fea000b800000 */
[----:B------:R-:W-:Y:S02]  /*00d0*/  UISETP.GE.U32.AND UP1, UPT, UR5, 0x10, UPT ;  /* 0x000000100500788c */ /* 0x000fe4000bf26070 */
[----:B------:R-:W-:Y:S01]  /*00e0*/  IMAD R0, R5, UR5, RZ ;  /* 0x0000000505007c24 */ /* 0x000fe2000f8e02ff */
[----:B------:R-:W-:Y:S01]  /*00f0*/  ULOP3.LUT UR8, UR5, 0xf, URZ, 0xc0, !UPT ;  /* 0x0000000f05087892 */ /* 0x000fe2000f8ec0ff */
[----:B------:R-:W-:Y:S01]  /*0100*/  MOV R4, RZ ;  /* 0x000000ff00047202 */ /* 0x000fe20000000f00 */
[----:B------:R-:W-:Y:S02]  /*0110*/  UMOV UR4, URZ ;  /* 0x000000ff00047c82 */ /* 0x000fe40008000000 */
[----:B------:R-:W-:Y:S02]  /*0120*/  UISETP.NE.AND UP0, UPT, UR8, URZ, UPT ;  /* 0x000000ff0800728c */ /* 0x000fe4000bf05270 */
[----:B------:R-:W-:Y:S09]  /*0130*/  BRA.U !UP1, `(.L_x_94) ;  /* 0x0000000109987547 */ /* 0x000ff2000b800000 */
[----:B------:R-:W0:Y:S01]  /*0140*/  LDCU.64 UR6, c[0x0][0x380] ;  /* 0x00007000ff0677ac */ /* 0x000e220008000a00 */
[----:B------:R-:W-:Y:S02]  /*0150*/  MOV R4, RZ ;  /* 0x000000ff00047202 */ /* 0x000fe40000000f00 */
[----:B------:R-:W-:Y:S01]  /*0160*/  MOV R6, R0 ;  /* 0x0000000000067202 */ /* 0x000fe20000000f00 */
[----:B------:R-:W-:-:S04]  /*0170*/  ULOP3.LUT UR4, UR5, 0x7ffffff0, URZ, 0xc0, !UPT ;  /* 0x7ffffff005047892 */ /* 0x000fc8000f8ec0ff */
[----:B------:R-:W-:Y:S02]  /*0180*/  UIADD3 UR9, UPT, UPT, -UR4, URZ, URZ ;  /* 0x000000ff04097290 */ /* 0x000fe4000fffe1ff */
[----:B0-----:R-:W-:-:S04]  /*0190*/  UIADD3 UR5, UP1, UPT, UR6, 0x20, URZ ;  /* 0x0000002006057890 */ /* 0x001fc8000ff3e0ff */
[----:B------:R-:W-:-:S12]  /*01a0*/  UIADD3.X UR6, UPT, UPT, URZ, UR7, URZ, UP1, !UPT ;  /* 0x00000007ff067290 */ /* 0x000fd80008ffe4ff */
.L_x_95:
[----:B------:R-:W-:Y:S02]  /*01b0*/  MOV R2, UR5 ;  /* 0x0000000500027c02 */ /* 0x000fe40008000f00 */
[----:B------:R-:W-:-:S03]  /*01c0*/  MOV R3, UR6 ;  /* 0x0000000600037c02 */ /* 0x000fc60008000f00 */
[----:B------:R-:W-:-:S05]  /*01d0*/  IMAD.WIDE R2, R6, 0x4, R2 ;  /* 0x0000000406027825 */ /* 0x000fca00078e0202 */
[----:B------:R-:W2:Y:S04]  /*01e0*/  LDG.E R7, desc[UR10][R2.64+-0x20] ;  /* 0xffffe00a02077981 */ /* 0x000ea8000c1e1900 */
[----:B------:R-:W2:Y:S04]  /*01f0*/  LDG.E R8, desc[UR10][R2.64+-0x1c] ;  /* 0xffffe40a02087981 */ /* 0x000ea8000c1e1900 */
[----:B------:R-:W3:Y:S04]  /*0200*/  LDG.E R10, desc[UR10][R2.64+-0x18] ;  /* 0xffffe80a020a7981 */ /* 0x000ee8000c1e1900 */
[----:B------:R-:W3:Y:S04]  /*0210*/  LDG.E R9, desc[UR10][R2.64+-0x14] ;  /* 0xffffec0a02097981 */ /* 0x000ee8000c1e1900 */
[----:B------:R-:W4:Y:S04]  /*0220*/  LDG.E R12, desc[UR10][R2.64+-0x10] ;  /* 0xfffff00a020c7981 */ /* 0x000f28000c1e1900 */
[----:B------:R-:W4:Y:S04]  /*0230*/  LDG.E R11, desc[UR10][R2.64+-0xc] ;  /* 0xfffff40a020b7981 */ /* 0x000f28000c1e1900 */
[----:B------:R-:W5:Y:S04]  /*0240*/  LDG.E R14, desc[UR10][R2.64+-0x8] ;  /* 0xfffff80a020e7981 */ /* 0x000f68000c1e1900 */
        /* <DEDUP_REMOVED lines=8> */
[----:B------:R-:W5:Y:S01]  /*02d0*/  LDG.E R21, desc[UR10][R2.64+0x1c] ;  /* 0x00001c0a02157981 */ /* 0x000f62000c1e1900 */
[----:B------:R-:W-:Y:S01]  /*02e0*/  UIADD3 UR9, UPT, UPT, UR9, 0x10, URZ ;  /* 0x0000001009097890 */ /* 0x000fe2000fffe0ff */
[----:B------:R-:W-:-:S03]  /*02f0*/  IADD3 R6, PT, PT, R6, 0x10, RZ ;  /* 0x0000001006067810 */ /* 0x000fc60007ffe0ff */
[----:B------:R-:W-:Y:S01]  /*0300*/  UISETP.NE.AND UP1, UPT, UR9, URZ, UPT ;  /* 0x000000ff0900728c */ /* 0x000fe2000bf25270 */
[----:B--2---:R-:W-:-:S04]  /*0310*/  FMNMX3 R7, R4, R7, R8, !PT ;  /* 0x0000000704077276 */ /* 0x004fc80007800008 */
[----:B---3--:R-:W-:-:S04]  /*0320*/  FMNMX3 R7, R7, R10, R9, !PT ;  /* 0x0000000a07077276 */ /* 0x008fc80007800009 */
[----:B----4-:R-:W-:-:S04]  /*0330*/  FMNMX3 R7, R7, R12, R11, !PT ;  /* 0x0000000c07077276 */ /* 0x010fc8000780000b */
[----:B-----5:R-:W-:-:S04]  /*0340*/  FMNMX3 R7, R7, R14, R13, !PT ;  /* 0x0000000e07077276 */ /* 0x020fc8000780000d */
[----:B------:R-:W-:-:S04]  /*0350*/  FMNMX3 R7, R7, R16, R15, !PT ;  /* 0x0000001007077276 */ /* 0x000fc8000780000f */
[----:B------:R-:W-:-:S04]  /*0360*/  FMNMX3 R7, R7, R18, R17, !PT ;  /* 0x0000001207077276 */ /* 0x000fc80007800011 */
[----:B------:R-:W-:-:S04]  /*0370*/  FMNMX3 R7, R7, R20, R19, !PT ;  /* 0x0000001407077276 */ /* 0x000fc80007800013 */
[----:B------:R-:W-:Y:S01]  /*0380*/  FMNMX3 R4, R7, R22, R21, !PT ;  /* 0x0000001607047276 */ /* 0x000fe20007800015 */
[----:B------:R-:W-:Y:S06]  /*0390*/  BRA.U UP1, `(.L_x_95) ;  /* 0xfffffffd01847547 */ /* 0x000fec000b83ffff */
.L_x_94:
[----:B------:R-:W-:Y:S05]  /*03a0*/  BRA.U !UP0, `(.L_x_93) ;  /* 0x0000000108bc7547 */ /* 0x000fea000b800000 */
[----:B------:R-:W0:Y:S01]  /*03b0*/  LDCU UR5, c[0x0][0x394] ;  /* 0x00007280ff0577ac */ /* 0x000e220008000800 */
[----:B------:R-:W-:Y:S02]  /*03c0*/  UISETP.GE.U32.AND UP0, UPT, UR8, 0x8, UPT ;  /* 0x000000080800788c */ /* 0x000fe4000bf06070 */
[----:B0-----:R-:W-:-:S04]  /*03d0*/  ULOP3.LUT UR6, UR5, 0x7, URZ, 0xc0, !UPT ;  /* 0x0000000705067892 */ /* 0x001fc8000f8ec0ff */
[----:B------:R-:W-:-:S03]  /*03e0*/  UISETP.NE.AND UP1, UPT, UR6, URZ, UPT ;  /* 0x000000ff0600728c */ /* 0x000fc6000bf25270 */
[----:B------:R-:W-:Y:S08]  /*03f0*/  BRA.U !UP0, `(.L_x_96) ;  /* 0x0000000108407547 */ /* 0x000ff0000b800000 */
[----:B------:R-:W0:Y:S01]  /*0400*/  LDC.64 R2, c[0x0][0x380] ;  /* 0x0000e000ff027b82 */ /* 0x000e220000000a00 */
[----:B------:R-:W-:-:S05]  /*0410*/  IADD3 R7, PT, PT, R0, UR4, RZ ;  /* 0x0000000400077c10 */ /* 0x000fca000fffe0ff */
[----:B0-----:R-:W-:-:S05]  /*0420*/  IMAD.WIDE R2, R7, 0x4, R2 ;  /* 0x0000000407027825 */ /* 0x001fca00078e0202 */
[----:B------:R-:W2:Y:S04]  /*0430*/  LDG.E R7, desc[UR10][R2.64] ;  /* 0x0000000a02077981 */ /* 0x000ea8000c1e1900 */
[----:B------:R-:W2:Y:S04]  /*0440*/  LDG.E R6, desc[UR10][R2.64+0x4] ;  /* 0x0000040a02067981 */ /* 0x000ea8000c1e1900 */
[----:B------:R-:W3:Y:S04]  /*0450*/  LDG.E R9, desc[UR10][R2.64+0x8] ;  /* 0x0000080a02097981 */ /* 0x000ee8000c1e1900 */
[----:B------:R-:W3:Y:S04]  /*0460*/  LDG.E R8, desc[UR10][R2.64+0xc] ;  /* 0x00000c0a02087981 */ /* 0x000ee8000c1e1900 */
[----:B------:R-:W4:Y:S04]  /*0470*/  LDG.E R11, desc[UR10][R2.64+0x10] ;  /* 0x0000100a020b7981 */ /* 0x000f28000c1e1900 */
[----:B------:R-:W4:Y:S04]  /*0480*/  LDG.E R10, desc[UR10][R2.64+0x14] ;  /* 0x0000140a020a7981 */ /* 0x000f28000c1e1900 */
[----:B------:R-:W5:Y:S04]  /*0490*/  LDG.E R13, desc[UR10][R2.64+0x18] ;  /* 0x0000180a020d7981 */ /* 0x000f68000c1e1900 */
[----:B------:R-:W5:Y:S01]  /*04a0*/  LDG.E R12, desc[UR10][R2.64+0x1c] ;  /* 0x00001c0a020c7981 */ /* 0x000f62000c1e1900 */
[----:B------:R-:W-:Y:S01]  /*04b0*/  UIADD3 UR4, UPT, UPT, UR4, 0x8, URZ ;  /* 0x0000000804047890 */ /* 0x000fe2000fffe0ff */
[----:B--2---:R-:W-:-:S04]  /*04c0*/  FMNMX3 R6, R4, R7, R6, !PT ;  /* 0x0000000704067276 */ /* 0x004fc80007800006 */
[----:B---3--:R-:W-:-:S04]  /*04d0*/  FMNMX3 R6, R6, R9, R8, !PT ;  /* 0x0000000906067276 */ /* 0x008fc80007800008 */
[----:B----4-:R-:W-:-:S04]  /*04e0*/  FMNMX3 R6, R6, R11, R10, !PT ;  /* 0x0000000b06067276 */ /* 0x010fc8000780000a */
[----:B-----5:R-:W-:-:S07]  /*04f0*/  FMNMX3 R4, R6, R13, R12, !PT ;  /* 0x0000000d06047276 */ /* 0x020fce000780000c */
.L_x_96:
[----:B------:R-:W-:Y:S05]  /*0500*/  BRA.U !UP1, `(.L_x_93) ;  /* 0x0000000109647547 */ /* 0x000fea000b800000 */
[----:B------:R-:W-:Y:S02]  /*0510*/  UISETP.GE.U32.AND UP0, UPT, UR6, 0x4, UPT ;  /* 0x000000040600788c */ /* 0x000fe4000bf06070 */
[----:B------:R-:W-:-:S04]  /*0520*/  ULOP3.LUT UR5, UR5, 0x3, URZ, 0xc0, !UPT ;  /* 0x0000000305057892 */ /* 0x000fc8000f8ec0ff */
        /* <DEDUP_REMOVED lines=8> */
[----:B------:R-:W3:Y:S01]  /*05b0*/  LDG.E R8, desc[UR10][R2.64+0xc] ;  /* 0x00000c0a02087981 */ /* 0x000ee2000c1e1900 */
[----:B------:R-:W-:Y:S01]  /*05c0*/  UIADD3 UR4, UPT, UPT, UR4, 0x4, URZ ;  /* 0x0000000404047890 */ /* 0x000fe2000fffe0ff */
[----:B--2---:R-:W-:-:S04]  /*05d0*/  FMNMX3 R4, R4, R7, R6, !PT ;  /* 0x0000000704047276 */ /* 0x004fc80007800006 */
[----:B---3--:R-:W-:-:S07]  /*05e0*/  FMNMX3 R4, R4, R9, R8, !PT ;  /* 0x0000000904047276 */ /* 0x008fce0007800008 */
.L_x_97:
[----:B------:R-:W-:Y:S05]  /*05f0*/  BRA.U !UP1, `(.L_x_93) ;  /* 0x0000000109287547 */ /* 0x000fea000b800000 */
[----:B------:R-:W0:Y:S01]  /*0600*/  LDC.64 R6, c[0x0][0x380] ;  /* 0x0000e000ff067b82 */ /* 0x000e220000000a00 */
[----:B------:R-:W-:Y:S01]  /*0610*/  IADD3 R9, PT, PT, R0, UR4, RZ ;  /* 0x0000000400097c10 */ /* 0x000fe2000fffe0ff */
[----:B------:R-:W-:-:S12]  /*0620*/  UIADD3 UR5, UPT, UPT, -UR5, URZ, URZ ;  /* 0x000000ff05057290 */ /* 0x000fd8000fffe1ff */
.L_x_98:
[----:B0-----:R-:W-:-:S06]  /*0630*/  IMAD.WIDE R2, R9, 0x4, R6 ;  /* 0x0000000409027825 */ /* 0x001fcc00078e0206 */
[----:B------:R-:W2:Y:S01]  /*0640*/  LDG.E R3, desc[UR10][R2.64] ;  /* 0x0000000a02037981 */ /* 0x000ea2000c1e1900 */
[----:B------:R-:W-:Y:S01]  /*0650*/  UIADD3 UR5, UPT, UPT, UR5, 0x1, URZ ;  /* 0x0000000105057890 */ /* 0x000fe2000fffe0ff */
[----:B------:R-:W-:-:S03]  /*0660*/  IADD3 R9, PT, PT, R9, 0x1, RZ ;  /* 0x0000000109097810 */ /* 0x000fc60007ffe0ff */
[----:B------:R-:W-:Y:S01]  /*0670*/  UISETP.NE.AND UP0, UPT, UR5, URZ, UPT ;  /* 0x000000ff0500728c */ /* 0x000fe2000bf05270 */
[----:B--2---:R-:W-:-:S08]  /*0680*/  FMNMX R4, R3, R4, !PT ;  /* 0x0000000403047209 */ /* 0x004fd00007800000 */
[----:B------:R-:W-:Y:S05]  /*0690*/  BRA.U UP0, `(.L_x_98) ;  /* 0xfffffffd00e47547 */ /* 0x000fea000b83ffff */
.L_x_93:
[----:B------:R-:W0:Y:S01]  /*06a0*/  LDCU UR5, c[0x0][0x394] ;  /* 0x00007280ff0577ac */ /* 0x000e220008000800 */
[----:B------:R-:W-:Y:S01]  /*06b0*/  MOV R3, RZ ;  /* 0x000000ff00037202 */ /* 0x000fe20000000f00 */
[----:B0-----:R-:W-:-:S09]  /*06c0*/  UISETP.GE.AND UP0, UPT, UR5, 0x1, UPT ;  /* 0x000000010500788c */ /* 0x001fd2000bf06270 */
[----:B------:R-:W-:Y:S05]  /*06d0*/  BRA.U !UP0, `(.L_x_99) ;  /* 0x0000000d08287547 */ /* 0x000fea000b800000 */
[----:B------:R-:W-:Y:S01]  /*06e0*/  UISETP.GE.U32.AND UP1, UPT, UR5, 0x8, UPT ;  /* 0x000000080500788c */ /* 0x000fe2000bf26070 */
[----:B------:R-:W-:Y:S01]  /*06f0*/  HFMA2 R3, -RZ, RZ, 0, 0 ;  /* 0x00000000ff037431 */ /* 0x000fe200000001ff */
[----:B------:R-:W-:Y:S02]  /*0700*/  ULOP3.LUT UR9, UR5, 0x7, URZ, 0xc0, !UPT ;  /* 0x0000000705097892 */ /* 0x000fe4000f8ec0ff */
[----:B------:R-:W-:Y:S01]  /*0710*/  IMAD R0, R5, UR5, RZ ;  /* 0x0000000505007c24 */ /* 0x000fe2000f8e02ff */
[----:B------:R-:W-:Y:S01]  /*0720*/  UMOV UR4, URZ ;  /* 0x000000ff00047c82 */ /* 0x000fe20008000000 */
[----:B------:R-:W-:-:S03]  /*0730*/  UISETP.NE.AND UP0, UPT, UR9, URZ, UPT ;  /* 0x000000ff0900728c */ /* 0x000fc6000bf05270 */
[----:B------:R-:W-:Y:S08]  /*0740*/  BRA.U !UP1, `(.L_x_100) ;  /* 0x0000000509807547 */ /* 0x000ff0000b800000 */
[----:B------:R-:W0:Y:S01]  /*0750*/  LDCU.64 UR6, c[0x0][0x380] ;  /* 0x00007000ff0677ac */ /* 0x000e220008000a00 */
[----:B------:R-:W-:Y:S02]  /*0760*/  MOV R3, RZ ;  /* 0x000000ff00037202 */ /* 0x000fe40000000f00 */
[----:B------:R-:W-:Y:S01]  /*0770*/  MOV R2, R0 ;  /* 0x0000000000027202 */ /* 0x000fe20000000f00 */
[----:B------:R-:W-:-:S04]  /*0780*/  ULOP3.LUT UR4, UR5, 0x7ffffff8, URZ, 0xc0, !UPT ;  /* 0x7ffffff805047892 */ /* 0x000fc8000f8ec0ff */
[----:B------:R-:W-:Y:S02]  /*0790*/  UIADD3 UR8, UPT, UPT, -UR4, URZ, URZ ;  /* 0x000000ff04087290 */ /* 0x000fe4000fffe1ff */
[----:B0-----:R-:W-:-:S04]  /*07a0*/  UIADD3 UR5, UP1, UPT, UR6, 0x10, URZ ;  /* 0x0000001006057890 */ /* 0x001fc8000ff3e0ff */
[----:B------:R-:W-:-:S12]  /*07b0*/  UIADD3.X UR6, UPT, UPT, URZ, UR7, URZ, UP1, !UPT ;  /* 0x00000007ff067290 */ /* 0x000fd80008ffe4ff */
.L_x_101:
[----:B------:R-:W-:Y:S02]  /*07c0*/  MOV R22, UR5 ;  /* 0x0000000500167c02 */ /* 0x000fe40008000f00 */
[----:B------:R-:W-:-:S03]  /*07d0*/  MOV R23, UR6 ;  /* 0x0000000600177c02 */ /* 0x000fc60008000f00 */
[----:B------:R-:W-:-:S05]  /*07e0*/  IMAD.WIDE R22, R2, 0x4, R22 ;  /* 0x0000000402167825 */ /* 0x000fca00078e0216 */
[----:B------:R-:W2:Y:S04]  /*07f0*/  LDG.E R7, desc[UR10][R22.64+-0x10] ;  /* 0xfffff00a16077981 */ /* 0x000ea8000c1e1900 */
[----:B------:R-:W3:Y:S04]  /*0800*/  LDG.E R13, desc[UR10][R22.64+-0xc] ;  /* 0xfffff40a160d7981 */ /* 0x000ee8000c1e1900 */
[----:B------:R-:W4:Y:S04]  /*0810*/  LDG.E R21, desc[UR10][R22.64+-0x8] ;  /* 0xfffff80a16157981 */ /* 0x000f28000c1e1900 */
[----:B------:R-:W5:Y:S04]  /*0820*/  LDG.E R27, desc[UR10][R22.64+-0x4] ;  /* 0xfffffc0a161b7981 */ /* 0x000f68000c1e1900 */
[----:B------:R-:W5:Y:S04]  /*0830*/  LDG.E R11, desc[UR10][R22.64] ;  /* 0x0000000a160b7981 */ /* 0x000f68000c1e1900 */
[----:B------:R-:W5:Y:S04]  /*0840*/  LDG.E R19, desc[UR10][R22.64+0x4] ;  /* 0x0000040a16137981 */ /* 0x000f68000c1e1900 */
[----:B------:R-:W5:Y:S04]  /*0850*/  LDG.E R17, desc[UR10][R22.64+0x8] ;  /* 0x0000080a16117981 */ /* 0x000f68000c1e1900 */
[----:B------:R5:W5:Y:S01]  /*0860*/  LDG.E R15, desc[UR10][R22.64+0xc] ;  /* 0x00000c0a160f7981 */ /* 0x000b62000c1e1900 */
[----:B------:R-:W-:Y:S01]  /*0870*/  HFMA2 R10, -RZ, RZ, 3.7421875, 0 ;  /* 0x437c0000ff0a7431 */ /* 0x000fe200000001ff */
[----:B------:R-:W-:Y:S01]  /*0880*/  MOV R8, 0x3bbb989d ;  /* 0x3bbb989d00087802 */ /* 0x000fe20000000f00 */
[----:B------:R-:W-:Y:S01]  /*0890*/  UIADD3 UR8, UPT, UPT, UR8, 0x8, URZ ;  /* 0x0000000808087890 */ /* 0x000fe2000fffe0ff */
[----:B------:R-:W-:-:S03]  /*08a0*/  IADD3 R2, PT, PT, R2, 0x8, RZ ;  /* 0x0000000802027810 */ /* 0x000fc60007ffe0ff */
[----:B------:R-:W-:Y:S01]  /*08b0*/  UISETP.NE.AND UP1, UPT, UR8, URZ, UPT ;  /* 0x000000ff0800728c */ /* 0x000fe2000bf25270 */
[----:B--2---:R-:W-:-:S04]  /*08c0*/  FADD R7, R7, -R4 ;  /* 0x8000000407077221 */ /* 0x004fc80000000000 */
[----:B------:R-:W-:Y:S01]  /*08d0*/  FFMA.SAT R9, R7, R8, 0.5 ;  /* 0x3f00000007097423 */ /* 0x000fe20000002008 */
[----:B---3--:R-:W-:-:S03]  /*08e0*/  FADD R13, R13, -R4 ;  /* 0x800000040d0d7221 */ /* 0x008fc60000000000 */
[----:B------:R-:W-:Y:S01]  /*08f0*/  FFMA.RM R9, R9, R10, 12582913 ;  /* 0x4b40000109097423 */ /* 0x000fe2000000400a */
[----:B------:R-:W-:Y:S01]  /*0900*/  FFMA.SAT R25, R13, R8, 0.5 ;  /* 0x3f0000000d197423 */ /* 0x000fe20000002008 */
[--C-:B----4-:R-:W-:Y:S02]  /*0910*/  FADD R21, R21, -R4.reuse ;  /* 0x8000000415157221 */ /* 0x110fe40000000000 */
[----:B------:R-:W-:Y:S01]  /*0920*/  FADD R12, R9, -12583039 ;  /* 0xcb40007f090c7421 */ /* 0x000fe20000000000 */
[----:B-----5:R-:W-:Y:S01]  /*0930*/  FADD R23, R27, -R4 ;  /* 0x800000041b177221 */ /* 0x020fe20000000000 */
[----:B------:R-:W-:Y:S01]  /*0940*/  FFMA.RM R6, R25, R10, 12582913 ;  /* 0x4b40000119067423 */ /* 0x000fe2000000400a */
[-C--:B------:R-:W-:Y:S01]  /*0950*/  FFMA.SAT R25, R21, R8.reuse, 0.5 ;  /* 0x3f00000015197423 */ /* 0x080fe20000002008 */
[----:B------:R-:W-:Y:S01]  /*0960*/  FFMA R12, R7, 1.4426950216293334961, -R12 ;  /* 0x3fb8aa3b070c7823 */ /* 0x000fe2000000080c */
[----:B------:R-:W-:Y:S01]  /*0970*/  FFMA.SAT R27, R23, R8, 0.5 ;  /* 0x3f000000171b7423 */ /* 0x000fe20000002008 */
[----:B------:R-:W-:-:S02]  /*0980*/  FADD R14, R6, -12583039 ;  /* 0xcb40007f060e7421 */ /* 0x000fc40000000000 */
[----:B------:R-:W-:Y:S01]  /*0990*/  FFMA R12, R7, 1.925963033500011079e-08, R12 ;  /* 0x32a57060070c7823 */ /* 0x000fe2000000000c */
[-C--:B------:R-:W-:Y:S01]  /*09a0*/  FFMA.RM R7, R25, R10.reuse, 12582913 ;  /* 0x4b40000119077423 */ /* 0x080fe2000000400a */
[----:B------:R-:W-:Y:S01]  /*09b0*/  FADD R25, R11, -R4 ;  /* 0x800000040b197221 */ /* 0x000fe20000000000 */
[----:B------:R-:W-:Y:S01]  /*09c0*/  FFMA.RM R11, R27, R10, 12582913 ;  /* 0x4b4000011b0b7423 */ /* 0x000fe2000000400a */
[----:B------:R-:W-:Y:S01]  /*09d0*/  FFMA R14, R13, 1.4426950216293334961, -R14 ;  /* 0x3fb8aa3b0d0e7823 */ /* 0x000fe2000000080e */
[----:B------:R-:W-:Y:S01]  /*09e0*/  FADD R16, R7, -12583039 ;  /* 0xcb40007f07107421 */ /* 0x000fe20000000000 */
[----:B------:R-:W-:Y:S01]  /*09f0*/  FFMA.SAT R29, R25, R8, 0.5 ;  /* 0x3f000000191d7423 */ /* 0x000fe20000002008 */
[----:B------:R-:W-:Y:S01]  /*0a00*/  FADD R18, R11, -12583039 ;  /* 0xcb40007f0b127421 */ /* 0x000fe20000000000 */
[----:B------:R-:W-:Y:S01]  /*0a10*/  FFMA R13, R13, 1.925963033500011079e-08, R14 ;  /* 0x32a570600d0d7823 */ /* 0x000fe2000000000e */
[----:B------:R-:W-:Y:S01]  /*0a20*/  FADD R27, R19, -R4 ;  /* 0x80000004131b7221 */ /* 0x000fe20000000000 */
[----:B------:R-:W-:Y:S01]  /*0a30*/  FFMA.RM R14, R29, R10, 12582913 ;  /* 0x4b4000011d0e7423 */ /* 0x000fe2000000400a */
[----:B------:R-:W-:Y:S01]  /*0a40*/  FFMA R18, R23, 1.4426950216293334961, -R18 ;  /* 0x3fb8aa3b17127823 */ /* 0x000fe20000000812 */
[----:B------:R-:W0:Y:S01]  /*0a50*/  MUFU.EX2 R12, R12 ;  /* 0x0000000c000c7308 */ /* 0x000e220000000800 */
[----:B------:R-:W-:Y:S01]  /*0a60*/  FFMA R16, R21, 1.4426950216293334961, -R16 ;  /* 0x3fb8aa3b15107823 */ /* 0x000fe20000000810 */
[----:B------:R-:W-:Y:S01]  /*0a70*/  FADD R20, R14, -12583039 ;  /* 0xcb40007f0e147421 */ /* 0x000fe20000000000 */
[----:B------:R-:W-:Y:S01]  /*0a80*/  FFMA R18, R23, 1.925963033500011079e-08, R18 ;  /* 0x32a5706017127823 */ /* 0x000fe20000000012 */
[----:B------:R-:W-:Y:S01]  /*0a90*/  FFMA.SAT R19, R27, R8, 0.5 ;  /* 0x3f0000001b137423 */ /* 0x000fe20000002008 */
[----:B------:R-:W-:Y:S01]  /*0aa0*/  FADD R23, R17, -R4 ;  /* 0x8000000411177221 */ /* 0x000fe20000000000 */
[----:B------:R-:W-:Y:S01]  /*0ab0*/  FFMA R16, R21, 1.925963033500011079e-08, R16 ;  /* 0x32a5706015107823 */ /* 0x000fe20000000010 */
[----:B------:R-:W-:Y:S01]  /*0ac0*/  FFMA R20, R25, 1.4426950216293334961, -R20 ;  /* 0x3fb8aa3b19147823 */ /* 0x000fe20000000814 */
[----:B------:R-:W-:Y:S01]  /*0ad0*/  FFMA.RM R17, R19, R10, 12582913 ;  /* 0x4b40000113117423 */ /* 0x000fe2000000400a */
[----:B------:R-:W-:Y:S01]  /*0ae0*/  FFMA.SAT R29, R23, R8, 0.5 ;  /* 0x3f000000171d7423 */ /* 0x000fe20000002008 */
[----:B------:R-:W-:Y:S01]  /*0af0*/  FADD R21, R15, -R4 ;  /* 0x800000040f157221 */ /* 0x000fe20000000000 */
[----:B------:R-:W1:Y:S01]  /*0b00*/  MUFU.EX2 R13, R13 ;  /* 0x0000000d000d7308 */ /* 0x000e620000000800 */
[----:B------:R-:W-:Y:S01]  /*0b10*/  FFMA R19, R25, 1.925963033500011079e-08, R20 ;  /* 0x32a5706019137823 */ /* 0x000fe20000000014 */
[----:B------:R-:W-:Y:S01]  /*0b20*/  FADD R22, R17, -12583039 ;  /* 0xcb40007f11167421 */ /* 0x000fe20000000000 */
[----:B------:R-:W-:Y:S01]  /*0b30*/  FFMA.RM R15, R29, R10, 12582913 ;  /* 0x4b4000011d0f7423 */ /* 0x000fe2000000400a */
[----:B------:R-:W-:Y:S01]  /*0b40*/  FFMA.SAT R25, R21, R8, 0.5 ;  /* 0x3f00000015197423 */ /* 0x000fe20000002008 */
[----:B------:R-:W-:Y:S01]  /*0b50*/  SHF.L.U32 R20, R9, 0x17, RZ ;  /* 0x0000001709147819 */ /* 0x000fe200000006ff */
[----:B------:R-:W-:Y:S01]  /*0b60*/  FFMA R22, R27, 1.4426950216293334961, -R22 ;  /* 0x3fb8aa3b1b167823 */ /* 0x000fe20000000816 */
[----:B------:R-:W-:Y:S01]  /*0b70*/  FADD R24, R15, -12583039 ;  /* 0xcb40007f0f187421 */ /* 0x000fe20000000000 */
[----:B------:R-:W2:Y:S01]  /*0b80*/  MUFU.EX2 R16, R16 ;  /* 0x0000001000107308 */ /* 0x000ea20000000800 */
[----:B------:R-:W-:Y:S01]  /*0b90*/  FFMA.RM R10, R25, R10, 12582913 ;  /* 0x4b400001190a7423 */ /* 0x000fe2000000400a */
[----:B0-----:R-:W-:Y:S01]  /*0ba0*/  FFMA R12, R20, R12, R3 ;  /* 0x0000000c140c7223 */ /* 0x001fe20000000003 */
[----:B------:R-:W-:Y:S01]  /*0bb0*/  FFMA R8, R27, 1.925963033500011079e-08, R22 ;  /* 0x32a570601b087823 */ /* 0x000fe20000000016 */
[----:B------:R-:W-:Y:S01]  /*0bc0*/  FFMA R24, R23, 1.4426950216293334961, -R24 ;  /* 0x3fb8aa3b17187823 */ /* 0x000fe20000000818 */
[----:B------:R-:W-:Y:S01]  /*0bd0*/  FADD R20, R10, -12583039 ;  /* 0xcb40007f0a147421 */ /* 0x000fe20000000000 */
[----:B------:R-:W-:-:S02]  /*0be0*/  SHF.L.U32 R9, R6, 0x17, RZ ;  /* 0x0000001706097819 */ /* 0x000fc400000006ff */
[----:B------:R-:W0:Y:S01]  /*0bf0*/  MUFU.EX2 R18, R18 ;  /* 0x0000001200127308 */ /* 0x000e220000000800 */
[----:B------:R-:W-:Y:S01]  /*0c00*/  FFMA R24, R23, 1.925963033500011079e-08, R24 ;  /* 0x32a5706017187823 */ /* 0x000fe20000000018 */
[----:B------:R-:W-:Y:S01]  /*0c10*/  FFMA R20, R21, 1.4426950216293334961, -R20 ;  /* 0x3fb8aa3b15147823 */ /* 0x000fe20000000814 */
[----:B------:R-:W-:Y:S01]  /*0c20*/  SHF.L.U32 R6, R7, 0x17, RZ ;  /* 0x0000001707067819 */ /* 0x000fe200000006ff */
[----:B-1----:R-:W-:Y:S01]  /*0c30*/  FFMA R9, R9, R13, R12 ;  /* 0x0000000d09097223 */ /* 0x002fe2000000000c */
[----:B------:R-:W-:Y:S01]  /*0c40*/  SHF.L.U32 R12, R11, 0x17, RZ ;  /* 0x000000170b0c7819 */ /* 0x000fe200000006ff */
[----:B------:R-:W-:Y:S01]  /*0c50*/  FFMA R20, R21, 1.925963033500011079e-08, R20 ;  /* 0x32a5706015147823 */ /* 0x000fe20000000014 */
[----:B------:R-:W-:Y:S01]  /*0c60*/  SHF.L.U32 R3, R14, 0x17, RZ ;  /* 0x000000170e037819 */ /* 0x000fe200000006ff */
[----:B------:R-:W1:Y:S01]  /*0c70*/  MUFU.EX2 R19, R19 ;  /* 0x0000001300137308 */ /* 0x000e620000000800 */
[----:B--2---:R-:W-:Y:S01]  /*0c80*/  FFMA R9, R6, R16, R9 ;  /* 0x0000001006097223 */ /* 0x004fe20000000009 */
[----:B------:R-:W-:-:S02]  /*0c90*/  SHF.L.U32 R6, R17, 0x17, RZ ;  /* 0x0000001711067819 */ /* 0x000fc400000006ff */
[----:B------:R-:W-:-:S04]  /*0ca0*/  SHF.L.U32 R10, R10, 0x17, RZ ;  /* 0x000000170a0a7819 */ /* 0x000fc800000006ff */
[----:B------:R-:W2:Y:S01]  /*0cb0*/  MUFU.EX2 R8, R8 ;  /* 0x0000000800087308 */ /* 0x000ea20000000800 */
[----:B0-----:R-:W-:-:S07]  /*0cc0*/  FFMA R12, R12, R18, R9 ;  /* 0x000000120c0c7223 */ /* 0x001fce0000000009 */
[----:B------:R-:W0:Y:S01]  /*0cd0*/  MUFU.EX2 R24, R24 ;  /* 0x0000001800187308 */ /* 0x000e220000000800 */
[----:B-1----:R-:W-:Y:S01]  /*0ce0*/  FFMA R3, R3, R19, R12 ;  /* 0x0000001303037223 */ /* 0x002fe2000000000c */
[----:B------:R-:W-:-:S06]  /*0cf0*/  SHF.L.U32 R12, R15, 0x17, RZ ;  /* 0x000000170f0c7819 */ /* 0x000fcc00000006ff */
[----:B------:R-:W1:Y:S01]  /*0d00*/  MUFU.EX2 R20, R20 ;  /* 0x0000001400147308 */ /* 0x000e620000000800 */
[----:B--2---:R-:W-:-:S04]  /*0d10*/  FFMA R3, R6, R8, R3 ;  /* 0x0000000806037223 */ /* 0x004fc80000000003 */
[----:B0-----:R-:W-:-:S04]  /*0d20*/  FFMA R3, R12, R24, R3 ;  /* 0x000000180c037223 */ /* 0x001fc80000000003 */
[----:B-1----:R-:W-:Y:S01]  /*0d30*/  FFMA R3, R10, R20, R3 ;  /* 0x000000140a037223 */ /* 0x002fe20000000003 */
[----:B------:R-:W-:Y:S06]  /*0d40*/  BRA.U UP1, `(.L_x_101) ;  /* 0xfffffff9019c7547 */ /* 0x000fec000b83ffff */
.L_x_100:
        /* <DEDUP_REMOVED lines=10> */
[----:B------:R-:W3:Y:S04]  /*0df0*/  LDG.E R11, desc[UR10][R8.64+0x4] ;  /* 0x0000040a080b7981 */ /* 0x000ee8000c1e1900 */
[----:B------:R-:W4:Y:S04]  /*0e00*/  LDG.E R13, desc[UR10][R8.64+0x8] ;  /* 0x0000080a080d7981 */ /* 0x000f28000c1e1900 */
[----:B------:R0:W5:Y:S01]  /*0e10*/  LDG.E R15, desc[UR10][R8.64+0xc] ;  /* 0x00000c0a080f7981 */ /* 0x000162000c1e1900 */
[----:B------:R-:W-:Y:S01]  /*0e20*/  HFMA2 R14, -RZ, RZ, 3.7421875, 0 ;  /* 0x437c0000ff0e7431 */ /* 0x000fe200000001ff */
[----:B------:R-:W-:Y:S01]  /*0e30*/  MOV R12, 0x3bbb989d ;  /* 0x3bbb989d000c7802 */ /* 0x000fe20000000f00 */
[----:B------:R-:W-:Y:S01]  /*0e40*/  UIADD3 UR4, UPT, UPT, UR4, 0x4, URZ ;  /* 0x0000000404047890 */ /* 0x000fe2000fffe0ff */
[----:B--2---:R-:W-:-:S04]  /*0e50*/  FADD R7, R7, -R4 ;  /* 0x8000000407077221 */ /* 0x004fc80000000000 */
[----:B------:R-:W-:Y:S01]  /*0e60*/  FFMA.SAT R2, R7, R12, 0.5 ;  /* 0x3f00000007027423 */ /* 0x000fe2000000200c */
[----:B---3--:R-:W-:-:S03]  /*0e70*/  FADD R11, R11, -R4 ;  /* 0x800000040b0b7221 */ /* 0x008fc60000000000 */
[----:B------:R-:W-:Y:S01]  /*0e80*/  FFMA.RM R2, R2, R14, 12582913 ;  /* 0x4b40000102027423 */ /* 0x000fe2000000400e */
[----:B------:R-:W-:Y:S01]  /*0e90*/  FFMA.SAT R6, R11, R12, 0.5 ;  /* 0x3f0000000b067423 */ /* 0x000fe2000000200c */
[--C-:B----4-:R-:W-:Y:S02]  /*0ea0*/  FADD R13, R13, -R4.reuse ;  /* 0x800000040d0d7221 */ /* 0x110fe40000000000 */
[----:B------:R-:W-:Y:S01]  /*0eb0*/  FADD R10, R2, -12583039 ;  /* 0xcb40007f020a7421 */ /* 0x000fe20000000000 */
[----:B------:R-:W-:Y:S01]  /*0ec0*/  FFMA.RM R6, R6, R14, 12582913 ;  /* 0x4b40000106067423 */ /* 0x000fe2000000400e */
[----:B0-----:R-:W-:Y:S01]  /*0ed0*/  FFMA.SAT R9, R13, R12, 0.5 ;  /* 0x3f0000000d097423 */ /* 0x001fe2000000200c */
[----:B-----5:R-:W-:Y:S01]  /*0ee0*/  FADD R15, R15, -R4 ;  /* 0x800000040f0f7221 */ /* 0x020fe20000000000 */
[----:B------:R-:W-:Y:S01]  /*0ef0*/  FFMA R10, R7, 1.4426950216293334961, -R10 ;  /* 0x3fb8aa3b070a7823 */ /* 0x000fe2000000080a */
[----:B------:R-:W-:Y:S01]  /*0f00*/  FADD R8, R6, -12583039 ;  /* 0xcb40007f06087421 */ /* 0x000fe20000000000 */
[----:B------:R-:W-:-:S02]  /*0f10*/  SHF.L.U32 R2, R2, 0x17, RZ ;  /* 0x0000001702027819 */ /* 0x000fc400000006ff */
[----:B------:R-:W-:Y:S01]  /*0f20*/  FFMA R10, R7, 1.925963033500011079e-08, R10 ;  /* 0x32a57060070a7823 */ /* 0x000fe2000000000a */
[----:B------:R-:W-:Y:S01]  /*0f30*/  FFMA.RM R7, R9, R14, 12582913 ;  /* 0x4b40000109077423 */ /* 0x000fe2000000400e */
[----:B------:R-:W-:Y:S01]  /*0f40*/  FFMA R8, R11, 1.4426950216293334961, -R8 ;  /* 0x3fb8aa3b0b087823 */ /* 0x000fe20000000808 */
[----:B------:R-:W-:Y:S02]  /*0f50*/  FFMA.SAT R9, R15, R12, 0.5 ;  /* 0x3f0000000f097423 */ /* 0x000fe4000000200c */
[----:B------:R-:W-:Y:S01]  /*0f60*/  FADD R12, R7, -12583039 ;  /* 0xcb40007f070c7421 */ /* 0x000fe20000000000 */
[----:B------:R-:W-:Y:S01]  /*0f70*/  FFMA R8, R11, 1.925963033500011079e-08, R8 ;  /* 0x32a570600b087823 */ /* 0x000fe20000000008 */
[----:B------:R-:W-:Y:S01]  /*0f80*/  FFMA.RM R11, R9, R14, 12582913 ;  /* 0x4b400001090b7423 */ /* 0x000fe2000000400e */
[----:B------:R-:W0:Y:S01]  /*0f90*/  MUFU.EX2 R10, R10 ;  /* 0x0000000a000a7308 */ /* 0x000e220000000800 */
[----:B------:R-:W-:Y:S01]  /*0fa0*/  FFMA R12, R13, 1.4426950216293334961, -R12 ;  /* 0x3fb8aa3b0d0c7823 */ /* 0x000fe2000000080c */
[----:B------:R-:W-:Y:S01]  /*0fb0*/  SHF.L.U32 R9, R6, 0x17, RZ ;  /* 0x0000001706097819 */ /* 0x000fe200000006ff */
[----:B------:R-:W-:Y:S01]  /*0fc0*/  FADD R14, R11, -12583039 ;  /* 0xcb40007f0b0e7421 */ /* 0x000fe20000000000 */
[----:B------:R-:W-:Y:S01]  /*0fd0*/  SHF.L.U32 R7, R7, 0x17, RZ ;  /* 0x0000001707077819 */ /* 0x000fe200000006ff */
[----:B------:R-:W-:-:S02]  /*0fe0*/  FFMA R12, R13, 1.925963033500011079e-08, R12 ;  /* 0x32a570600d0c7823 */ /* 0x000fc4000000000c */
[C---:B------:R-:W-:Y:S01]  /*0ff0*/  FFMA R14, R15.reuse, 1.4426950216293334961, -R14 ;  /* 0x3fb8aa3b0f0e7823 */ /* 0x040fe2000000080e */
[----:B------:R-:W1:Y:S03]  /*1000*/  MUFU.EX2 R8, R8 ;  /* 0x0000000800087308 */ /* 0x000e660000000800 */
[----:B------:R-:W-:-:S05]  /*1010*/  FFMA R14, R15, 1.925963033500011079e-08, R14 ;  /* 0x32a570600f0e7823 */ /* 0x000fca000000000e */
[----:B------:R-:W2:Y:S01]  /*1020*/  MUFU.EX2 R12, R12 ;  /* 0x0000000c000c7308 */ /* 0x000ea20000000800 */
[----:B0-----:R-:W-:Y:S01]  /*1030*/  FFMA R2, R2, R10, R3 ;  /* 0x0000000a02027223 */ /* 0x001fe20000000003 */
[----:B------:R-:W-:-:S06]  /*1040*/  SHF.L.U32 R3, R11, 0x17, RZ ;  /* 0x000000170b037819 */ /* 0x000fcc00000006ff */
[----:B------:R-:W0:Y:S01]  /*1050*/  MUFU.EX2 R14, R14 ;  /* 0x0000000e000e7308 */ /* 0x000e220000000800 */
[----:B-1----:R-:W-:-:S04]  /*1060*/  FFMA R2, R9, R8, R2 ;  /* 0x0000000809027223 */ /* 0x002fc80000000002 */
[----:B--2---:R-:W-:-:S04]  /*1070*/  FFMA R2, R7, R12, R2 ;  /* 0x0000000c07027223 */ /* 0x004fc80000000002 */
[----:B0-----:R-:W-:-:S07]  /*1080*/  FFMA R3, R3, R14, R2 ;  /* 0x0000000e03037223 */ /* 0x001fce0000000002 */
.L_x_102:
[----:B------:R-:W-:Y:S05]  /*1090*/  BRA.U !UP1, `(.L_x_99) ;  /* 0x0000000109b87547 */ /* 0x000fea000b800000 */
[----:B------:R-:W-:Y:S02]  /*10a0*/  UISETP.NE.AND UP0, UPT, UR6, 0x1, UPT ;  /* 0x000000010600788c */ /* 0x000fe4000bf05270 */
[----:B------:R-:W-:-:S04]  /*10b0*/  ULOP3.LUT UR5, UR5, 0x1, URZ, 0xc0, !UPT ;  /* 0x0000000105057892 */ /* 0x000fc8000f8ec0ff */
[----:B------:R-:W-:-:S03]  /*10c0*/  UISETP.NE.U32.AND UP1, UPT, UR5, 0x1, UPT ;  /* 0x000000010500788c */ /* 0x000fc6000bf25070 */
[----:B------:R-:W-:Y:S08]  /*10d0*/  BRA.U !UP0, `(.L_x_103) ;  /* 0x0000000108687547 */ /* 0x000ff0000b800000 */
[----:B------:R-:W0:Y:S01]  /*10e0*/  LDC.64 R6, c[0x0][0x380] ;  /* 0x0000e000ff067b82 */ /* 0x000e220000000a00 */
[----:B------:R-:W-:-:S05]  /*10f0*/  IADD3 R9, PT, PT, R0, UR4, RZ ;  /* 0x0000000400097c10 */ /* 0x000fca000fffe0ff */
[----:B0-----:R-:W-:-:S05]  /*1100*/  IMAD.WIDE R6, R9, 0x4, R6 ;  /* 0x0000000409067825 */ /* 0x001fca00078e0206 */
[----:B------:R-:W2:Y:S04]  /*1110*/  LDG.E R9, desc[UR10][R6.64] ;  /* 0x0000000a06097981 */ /* 0x000ea8000c1e1900 */
[----:B------:R-:W3:Y:S01]  /*1120*/  LDG.E R13, desc[UR10][R6.64+0x4] ;  /* 0x0000040a060d7981 */ /* 0x000ee2000c1e1900 */
[----:B------:R-:W-:Y:S01]  /*1130*/  HFMA2 R11, -RZ, RZ, 3.7421875, 0 ;  /* 0x437c0000ff0b7431 */ /* 0x000fe200000001ff */
[----:B------:R-:W-:Y:S01]  /*1140*/  MOV R2, 0x3bbb989d ;  /* 0x3bbb989d00027802 */ /* 0x000fe20000000f00 */
[----:B------:R-:W-:Y:S01]  /*1150*/  UIADD3 UR4, UPT, UPT, UR4, 0x2, URZ ;  /* 0x0000000204047890 */ /* 0x000fe2000fffe0ff */
[----:B--2---:R-:W-:-:S04]  /*1160*/  FADD R9, R9, -R4 ;  /* 0x8000000409097221 */ /* 0x004fc80000000000 */
[----:B------:R-:W-:Y:S01]  /*1170*/  FFMA.SAT R8, R9, R2, 0.5 ;  /* 0x3f00000009087423 */ /* 0x000fe20000002002 */
[----:B---3--:R-:W-:-:S03]  /*1180*/  FADD R13, R13, -R4 ;  /* 0x800000040d0d7221 */ /* 0x008fc60000000000 */
[----:B------:R-:W-:Y:S01]  /*1190*/  FFMA.RM R8, R8, R11, 12582913 ;  /* 0x4b40000108087423 */ /* 0x000fe2000000400b */
[----:B------:R-:W-:-:S03]  /*11a0*/  FFMA.SAT R10, R13, R2, 0.5 ;  /* 0x3f0000000d0a7423 */ /* 0x000fc60000002002 */
[----:B------:R-:W-:Y:S01]  /*11b0*/  FADD R2, R8, -12583039 ;  /* 0xcb40007f08027421 */ /* 0x000fe20000000000 */
[----:B------:R-:W-:Y:S01]  /*11c0*/  FFMA.RM R10, R10, R11, 12582913 ;  /* 0x4b4000010a0a7423 */ /* 0x000fe2000000400b */
[----:B------:R-:W-:Y:S02]  /*11d0*/  SHF.L.U32 R8, R8, 0x17, RZ ;  /* 0x0000001708087819 */ /* 0x000fe400000006ff */
[C---:B------:R-:W-:Y:S01]  /*11e0*/  FFMA R2, R9.reuse, 1.4426950216293334961, -R2 ;  /* 0x3fb8aa3b09027823 */ /* 0x040fe20000000802 */
[C---:B------:R-:W-:Y:S01]  /*11f0*/  FADD R6, R10.reuse, -12583039 ;  /* 0xcb40007f0a067421 */ /* 0x040fe20000000000 */
[----:B------:R-:W-:Y:S02]  /*1200*/  SHF.L.U32 R10, R10, 0x17, RZ ;  /* 0x000000170a0a7819 */ /* 0x000fe400000006ff */
[----:B------:R-:W-:Y:S01]  /*1210*/  FFMA R2, R9, 1.925963033500011079e-08, R2 ;  /* 0x32a5706009027823 */ /* 0x000fe20000000002 */
[----:B------:R-:W-:-:S04]  /*1220*/  FFMA R6, R13, 1.4426950216293334961, -R6 ;  /* 0x3fb8aa3b0d067823 */ /* 0x000fc80000000806 */
[----:B------:R-:W-:Y:S01]  /*1230*/  FFMA R6, R13, 1.925963033500011079e-08, R6 ;  /* 0x32a570600d067823 */ /* 0x000fe20000000006 */
[----:B------:R-:W0:Y:S08]  /*1240*/  MUFU.EX2 R2, R2 ;  /* 0x0000000200027308 */ /* 0x000e300000000800 */
[----:B------:R-:W1:Y:S01]  /*1250*/  MUFU.EX2 R6, R6 ;  /* 0x0000000600067308 */ /* 0x000e620000000800 */
[----:B0-----:R-:W-:-:S04]  /*1260*/  FFMA R3, R8, R2, R3 ;  /* 0x0000000208037223 */ /* 0x001fc80000000003 */
[----:B-1----:R-:W-:-:S07]  /*1270*/  FFMA R3, R10, R6, R3 ;  /* 0x000000060a037223 */ /* 0x002fce0000000003 */
.L_x_103:
[----:B------:R-:W-:Y:S05]  /*1280*/  BRA.U UP1, `(.L_x_99) ;  /* 0x00000001013c7547 */ /* 0x000fea000b800000 */
[----:B------:R-:W0:Y:S01]  /*1290*/  LDC.64 R6, c[0x0][0x380] ;  /* 0x0000e000ff067b82 */ /* 0x000e220000000a00 */
[----:B------:R-:W-:-:S05]  /*12a0*/  IADD3 R9, PT, PT, R0, UR4, RZ ;  /* 0x0000000400097c10 */ /* 0x000fca000fffe0ff */
[----:B0-----:R-:W-:-:S06]  /*12b0*/  IMAD.WIDE R6, R9, 0x4, R6 ;  /* 0x0000000409067825 */ /* 0x001fcc00078e0206 */
[----:B------:R-:W2:Y:S01]  /*12c0*/  LDG.E R7, desc[UR10][R6.64] ;  /* 0x0000000a06077981 */ /* 0x000ea2000c1e1900 */
[----:B------:R-:W-:Y:S01]  /*12d0*/  HFMA2 R11, -RZ, RZ, 3.7421875, 0 ;  /* 0x437c0000ff0b7431 */ /* 0x000fe200000001ff */
[----:B------:R-:W-:Y:S01]  /*12e0*/  MOV R9, 0x3bbb989d ;  /* 0x3bbb989d00097802 */ /* 0x000fe20000000f00 */
[----:B--2---:R-:W-:-:S04]  /*12f0*/  FADD R0, R7, -R4 ;  /* 0x8000000407007221 */ /* 0x004fc80000000000 */
        /* <DEDUP_REMOVED lines=8> */
.L_x_99:
[----:B------:R-:W0:Y:S02]  /*1380*/  LDC R0, c[0x0][0x394] ;  /* 0x0000e500ff007b82 */ /* 0x000e240000000800 */
[----:B0-----:R-:W-:-:S13]  /*1390*/  ISETP.GE.AND P0, PT, R0, 0x1, PT ;  /* 0x000000010000780c */ /* 0x001fda0003f06270 */
[----:B------:R-:W-:Y:S05]  /*13a0*/  @!P0 EXIT ;  /* 0x000000000000894d */ /* 0x000fea0003800000 */
[C---:B------:R-:W-:Y:S01]  /*13b0*/  ISETP.GE.U32.AND P0, PT, R0.reuse, 0x8, PT ;  /* 0x000000080000780c */ /* 0x040fe20003f06070 */
[----:B------:R-:W-:Y:S01]  /*13c0*/  IMAD R5, R5, R0, RZ ;  /* 0x0000000005057224 */ /* 0x000fe200078e02ff */
[----:B------:R-:W-:Y:S02]  /*13d0*/  LOP3.LUT R19, R0, 0x7, RZ, 0xc0, !PT ;  /* 0x0000000700137812 */ /* 0x000fe400078ec0ff */
[----:B------:R-:W-:-:S09]  /*13e0*/  MOV R6, RZ ;  /* 0x000000ff00067202 */ /* 0x000fd20000000f00 */
        /* <DEDUP_REMOVED lines=9> */
.L_x_121:
[----:B------:R-:W-:Y:S02]  /*1480*/  MOV R14, UR8 ;  /* 0x00000008000e7c02 */ /* 0x000fe40008000f00 */
[----:B------:R-:W-:-:S03]  /*1490*/  MOV R15, UR6 ;  /* 0x00000006000f7c02 */ /* 0x000fc60008000f00 */
[----:B------:R-:W-:-:S05]  /*14a0*/  IMAD.WIDE R14, R18, 0x4, R14 ;  /* 0x00000004120e7825 */ /* 0x000fca00078e020e */
[----:B0-----:R-:W2:Y:S01]  /*14b0*/  LDG.E R7, desc[UR10][R14.64+-0x10] ;  /* 0xfffff00a0e077981 */ /* 0x001ea2000c1e1900 */
[----:B------:R-:W-:Y:S01]  /*14c0*/  HFMA2 R0, -RZ, RZ, 0.96630859375, -0.0022525787353515625 ;  /* 0x3bbb989dff007431 */ /* 0x000fe200000001ff */
        /* <DEDUP_REMOVED lines=25> */
[----:B------:R-:W-:Y:S05]  /*1660*/  CALL.REL.NOINC `($__internal_2_$__cuda_sm3x_div_rn_noftz_f32_slowpath) ;  /* 0x0000001800447944 */ /* 0x000fea0003c00000 */
[----:B------:R-:W-:-:S07]  /*1670*/  MOV R9, R7 ;  /* 0x0000000700097202 */ /* 0x000fce0000000f00 */
.L_x_106:
[----:B------:R-:W-:Y:S05]  /*1680*/  BSYNC.RECONVERGENT B2 ;  /* 0x0000000000027941 */ /* 0x000fea0003800200 */
.L_x_105:
        /* <DEDUP_REMOVED lines=24> */
[----:B------:R-:W-:Y:S05]  /*1810*/  CALL.REL.NOINC `($__internal_2_$__cuda_sm3x_div_rn_noftz_f32_slowpath) ;  /* 0x0000001400d87944 */ /* 0x000fea0003c00000 */
.L_x_108:
[----:B------:R-:W-:Y:S05]  /*1820*/  BSYNC.RECONVERGENT B2 ;  /* 0x0000000000027941 */ /* 0x000fea0003800200 */
.L_x_107:
        /* <DEDUP_REMOVED lines=25> */
.L_x_110:
[----:B------:R-:W-:Y:S05]  /*19c0*/  BSYNC.RECONVERGENT B2 ;  /* 0x0000000000027941 */ /* 0x000fea0003800200 */
.L_x_109:
        /* <DEDUP_REMOVED lines=25> */
.L_x_112:
[----:B------:R-:W-:Y:S05]  /*1b60*/  BSYNC.RECONVERGENT B2 ;  /* 0x0000000000027941 */ /* 0x000fea0003800200 */
.L_x_111:
        /* <DEDUP_REMOVED lines=25> */
.L_x_114:
[----:B------:R-:W-:Y:S05]  /*1d00*/  BSYNC.RECONVERGENT B2 ;  /* 0x0000000000027941 */ /* 0x000fea0003800200 */
.L_x_113:
        /* <DEDUP_REMOVED lines=25> */
.L_x_116:
[----:B------:R-:W-:Y:S05]  /*1ea0*/  BSYNC.RECONVERGENT B2 ;  /* 0x0000000000027941 */ /* 0x000fea0003800200 */
.L_x_115:
        /* <DEDUP_REMOVED lines=25> */
.L_x_118:
[----:B------:R-:W-:Y:S05]  /*2040*/  BSYNC.RECONVERGENT B2 ;  /* 0x0000000000027941 */ /* 0x000fea0003800200 */
.L_x_117:
        /* <DEDUP_REMOVED lines=25> */
.L_x_120:
[----:B------:R-:W-:Y:S05]  /*21e0*/  BSYNC.RECONVERGENT B2 ;  /* 0x0000000000027941 */ /* 0x000fea0003800200 */
.L_x_119:
[----:B------:R0:W-:Y:S01]  /*21f0*/  STG.E desc[UR10][R10.64+0xc], R7 ;  /* 0x00000c070a007986 */ /* 0x0001e2000c10190a */
[----:B------:R-:W-:Y:S01]  /*2200*/  IADD3 R18, PT, PT, R18, 0x8, RZ ;  /* 0x0000000812127810 */ /* 0x000fe20007ffe0ff */
[----:B------:R-:W-:Y:S06]  /*2210*/  @P2 BRA `(.L_x_121) ;  /* 0xfffffff000982947 */ /* 0x000fec000383ffff */
.L_x_104:
        /* <DEDUP_REMOVED lines=33> */
.L_x_124:
[----:B------:R-:W-:Y:S05]  /*2430*/  BSYNC.RECONVERGENT B2 ;  /* 0x0000000000027941 */ /* 0x000fea0003800200 */
.L_x_123:
        /* <DEDUP_REMOVED lines=27> */
.L_x_126:
[----:B------:R-:W-:Y:S05]  /*25f0*/  BSYNC.RECONVERGENT B2 ;  /* 0x0000000000027941 */ /* 0x000fea0003800200 */
.L_x_125:
        /* <DEDUP_REMOVED lines=25> */
.L_x_128:
[----:B------:R-:W-:Y:S05]  /*2790*/  BSYNC.RECONVERGENT B2 ;  /* 0x0000000000027941 */ /* 0x000fea0003800200 */
.L_x_127:
        /* <DEDUP_REMOVED lines=25> */
.L_x_130:
[----:B------:R-:W-:Y:S05]  /*2930*/  BSYNC.RECONVERGENT B2 ;  /* 0x0000000000027941 */ /* 0x000fea0003800200 */
.L_x_129:
[----:B------:R1:W-:Y:S01]  /*2940*/  STG.E desc[UR10][R10.64+0xc], R7 ;  /* 0x00000c070a007986 */ /* 0x0003e2000c10190a */
[----:B------:R-:W-:-:S07]  /*2950*/  IADD3 R6, PT, PT, R6, 0x4, RZ ;  /* 0x0000000406067810 */ /* 0x000fce0007ffe0ff */
.L_x_122:
        /* <DEDUP_REMOVED lines=31> */
.L_x_133:
[----:B------:R-:W-:Y:S05]  /*2b50*/  BSYNC.RECONVERGENT B2 ;  /* 0x0000000000027941 */ /* 0x000fea0003800200 */
.L_x_132:
        /* <DEDUP_REMOVED lines=27> */
.L_x_135:
[----:B------:R-:W-:Y:S05]  /*2d10*/  BSYNC.RECONVERGENT B2 ;  /* 0x0000000000027941 */ /* 0x000fea0003800200 */
.L_x_134:
[----:B------:R2:W-:Y:S01]  /*2d20*/  STG.E desc[UR10][R10.64+0x4], R7 ;  /* 0x000004070a007986 */ /* 0x0005e2000c10190a */
[----:B------:R-:W-:-:S07]  /*2d30*/  IADD3 R6, PT, PT, R6, 0x2, RZ ;  /* 0x0000000206067810 */ /* 0x000fce0007ffe0ff */
.L_x_131:
        /* <DEDUP_REMOVED lines=31> */
.L_x_137:
[----:B------:R-:W-:Y:S05]  /*2f30*/  BSYNC.RECONVERGENT B2 ;  /* 0x0000000000027941 */ /* 0x000fea0003800200 */
.L_x_136:
[----:B------:R-:W0:Y:S02]  /*2f40*/  LDC.64 R2, c[0x0][0x388] ;  /* 0x0000e200ff027b82 */ /* 0x000e240000000a00 */
[----:B0-----:R-:W-:-:S05]  /*2f50*/  IMAD.WIDE R2, R5, 0x4, R2 ;  /* 0x0000000405027825 */ /* 0x001fca00078e0202 */
[----:B------:R-:W-:Y:S01]  /*2f60*/  STG.E desc[UR10][R2.64], R7 ;  /* 0x0000000702007986 */ /* 0x000fe2000c10190a */
[----:B------:R-:W-:Y:S05]  /*2f70*/  EXIT ;  /* 0x000000000000794d */ /* 0x000fea0003800000 */
        .weak           $__internal_2_$__cuda_sm3x_div_rn_noftz_f32_slowpath
        .type           $__internal_2_$__cuda_sm3x_div_rn_noftz_f32_slowpath,@function
        .size           $__internal_2_$__cuda_sm3x_div_rn_noftz_f32_slowpath,(.L_x_152 - $__internal_2_$__cuda_sm3x_div_rn_noftz_f32_slowpath)
$__internal_2_$__cuda_sm3x_div_rn_noftz_f32_slowpath:
        /* <DEDUP_REMOVED lines=35> */
.L_x_139:
        /* <DEDUP_REMOVED lines=51> */
.L_x_146:
[----:B------:R-:W-:-:S04]  /*34e0*/  LOP3.LUT R0, R0, 0x80000000, RZ, 0xc0, !PT ;  /* 0x8000000000007812 */ /* 0x000fc800078ec0ff */
[----:B------:R-:W-:Y:S01]  /*34f0*/  LOP3.LUT R0, R0, 0x7f800000, RZ, 0xfc, !PT ;  /* 0x7f80000000007812 */ /* 0x000fe200078efcff */
[----:B------:R-:W-:Y:S06]  /*3500*/  BRA `(.L_x_147) ;  /* 0x0000000000047947 */ /* 0x000fec0003800000 */
.L_x_145:
[----:B------:R-:W-:-:S07]  /*3510*/  LEA R0, R9, R0, 0x17 ;  /* 0x0000000009007211 */ /* 0x000fce00078eb8ff */
.L_x_147:
[----:B------:R-:W-:Y:S05]  /*3520*/  BSYNC.RECONVERGENT B1 ;  /* 0x0000000000017941 */ /* 0x000fea0003800200 */
.L_x_144:
[----:B------:R-:W-:Y:S05]  /*3530*/  BRA `(.L_x_148) ;  /* 0x0000000000207947 */ /* 0x000fea0003800000 */
.L_x_143:
[----:B------:R-:W-:-:S04]  /*3540*/  LOP3.LUT R0, R17, 0x80000000, R0, 0x48, !PT ;  /* 0x8000000011007812 */ /* 0x000fc800078e4800 */
[----:B------:R-:W-:Y:S01]  /*3550*/  LOP3.LUT R0, R0, 0x7f800000, RZ, 0xfc, !PT ;  /* 0x7f80000000007812 */ /* 0x000fe200078efcff */
[----:B------:R-:W-:Y:S06]  /*3560*/  BRA `(.L_x_148) ;  /* 0x0000000000147947 */ /* 0x000fec0003800000 */
.L_x_142:
[----:B------:R-:W-:Y:S01]  /*3570*/  LOP3.LUT R0, R17, 0x80000000, R0, 0x48, !PT ;  /* 0x8000000011007812 */ /* 0x000fe200078e4800 */
[----:B------:R-:W-:Y:S06]  /*3580*/  BRA `(.L_x_148) ;  /* 0x00000000000c7947 */ /* 0x000fec0003800000 */
.L_x_141:
[----:B------:R-:W0:Y:S01]  /*3590*/  MUFU.RSQ R0, -QNAN ;  /* 0xffc0000000007908 */ /* 0x000e220000001400 */
[----:B------:R-:W-:Y:S05]  /*35a0*/  BRA `(.L_x_148) ;  /* 0x0000000000047947 */ /* 0x000fea0003800000 */
.L_x_140:
[----:B------:R-:W-:-:S07]  /*35b0*/  FADD.FTZ R0, R0, R3 ;  /* 0x0000000300007221 */ /* 0x000fce0000010000 */
.L_x_148:
[----:B------:R-:W-:Y:S05]  /*35c0*/  BSYNC.RECONVERGENT B0 ;  /* 0x0000000000007941 */ /* 0x000fea0003800200 */
.L_x_138:
[----:B------:R-:W-:Y:S01]  /*35d0*/  HFMA2 R9, -RZ, RZ, 0, 0 ;  /* 0x00000000ff097431 */ /* 0x000fe200000001ff */
[----:B------:R-:W-:Y:S02]  /*35e0*/  MOV R8, R2 ;  /* 0x0000000200087202 */ /* 0x000fe40000000f00 */
[----:B0-----:R-:W-:Y:S02]  /*35f0*/  MOV R7, R0 ;  /* 0x0000000000077202 */ /* 0x001fe40000000f00 */
[----:B------:R-:W-:Y:S05]  /*3600*/  RET.REL.NODEC R8 `(_Z11softmax_gpuPfS_ii) ;  /* 0xffffffc8087c7950 */ /* 0x000fea0003c3ffff */
.L_x_149:
        /* <DEDUP_REMOVED lines=15> */
.L_x_152:


//--------------------- .nv.shared._Z18shared_softmax_gpuPfS_ii --------------------------
	.section	.nv.shared._Z18shared_softmax_gpuPfS_ii,"aw",@nobits
	.sectionflags	@""
	.align	4
.nv.shared._Z18shared_softmax_gpuPfS_ii:
	.zero		5120


//--------------------- .nv.shared.reserved.0     --------------------------
	.section	.nv.shared.reserved.0,"aw",@nobits
	.weak		__nv_reservedSMEM_offset_0_alias
	.size		__nv_reservedSMEM_offset_0_alias, 0, 64
	.other		__nv_reservedSMEM_offset_0_alias,@"STO_CUDA_RESERVED_SHARED STV_DEFAULT"
__nv_reservedSMEM_offset_0_alias:
	.zero		0
	.zero		64


//--------------------- .nv.constant0._Z18shared_softmax_gpuPfS_ii --------------------------
	.section	.nv.constant0._Z18shared_softmax_gpuPfS_ii,"a",@progbits
	.sectionflags	@""
	.align	4
.nv.constant0._Z18shared_softmax_gpuPfS_ii:
	.zero		920


//--------------------- .nv.constant0._Z18online_softmax_gpuPfS_ii --------------------------
	.section	.nv.constant0._Z18online_softmax_gpuPfS_ii,"a",@progbits
	.sectionflags	@""
	.align	4
.nv.constant0._Z18online_softmax_gpuPfS_ii:
	.zero		920


//--------------------- .nv.constant0._Z11softmax_gpuPfS_ii --------------------------
	.section	.nv.constant0._Z11softmax_gpuPfS_ii,"a",@progbits
	.sectionflags	@""
	.align	4
.nv.constant0._Z11softmax_gpuPfS_ii:
	.zero		920


//--------------------- SYMBOLS --------------------------

	.type		.nv.reservedSmem.offset0,@object
	.size		.nv.reservedSmem.offset0,0x4
	.type		.nv.reservedSmem.cap,@object
	.size		.nv.reservedSmem.cap,0x4
